//
// Generated by NVIDIA NVVM Compiler
//
// Compiler Build ID: CL-36424714
// Cuda compilation tools, release 13.0, V13.0.88
// Based on NVVM 20.0.0
//

.version 9.0
.target sm_100
.address_size 64

	// .globl	_Z13rgb2gray_meanP6uchar3PhiS1_
// _ZZ13rgb2gray_meanP6uchar3PhiS1_E2in has been demoted
// _ZZ13rgb2gray_testP6uchar3PhiE2in has been demoted
// _ZZ22calc_covariance_matrixPhiPjS0_E1a has been demoted
// _ZZ22calc_covariance_matrixPhiPjS0_E1b has been demoted
// _ZZ24calc_covariance_matrix_1PhiPjS0_E1a has been demoted

.visible .entry _Z13rgb2gray_meanP6uchar3PhiS1_(
	.param .u64 .ptr .align 1 _Z13rgb2gray_meanP6uchar3PhiS1__param_0,
	.param .u64 .ptr .align 1 _Z13rgb2gray_meanP6uchar3PhiS1__param_1,
	.param .u32 _Z13rgb2gray_meanP6uchar3PhiS1__param_2,
	.param .u64 .ptr .align 1 _Z13rgb2gray_meanP6uchar3PhiS1__param_3
)
{
	.reg .pred 	%p<37>;
	.reg .b16 	%rs<78>;
	.reg .b32 	%r<229>;
	.reg .b64 	%rd<42>;
	.reg .b64 	%fd<152>;
	// demoted variable
	.shared .align 1 .b8 _ZZ13rgb2gray_meanP6uchar3PhiS1_E2in[3072];
	ld.param.u64 	%rd9, [_Z13rgb2gray_meanP6uchar3PhiS1__param_0];
	ld.param.u64 	%rd10, [_Z13rgb2gray_meanP6uchar3PhiS1__param_1];
	ld.param.u32 	%r48, [_Z13rgb2gray_meanP6uchar3PhiS1__param_2];
	ld.param.u64 	%rd11, [_Z13rgb2gray_meanP6uchar3PhiS1__param_3];
	cvta.to.global.u64 	%rd1, %rd11;
	cvta.to.global.u64 	%rd2, %rd10;
	cvta.to.global.u64 	%rd3, %rd9;
	mul.lo.s32 	%r1, %r48, 36000;
	mov.u32 	%r49, %ntid.x;
	mov.u32 	%r2, %ctaid.x;
	mov.u32 	%r3, %tid.x;
	mad.lo.s32 	%r4, %r49, %r2, %r3;
	setp.lt.s32 	%p2, %r48, 0;
	@%p2 bra 	$L__BB0_17;
	add.s32 	%r51, %r1, -1;
	shr.s32 	%r52, %r51, 31;
	shr.u32 	%r53, %r52, 17;
	add.s32 	%r54, %r51, %r53;
	shr.s32 	%r55, %r54, 15;
	mov.u32 	%r56, _ZZ13rgb2gray_meanP6uchar3PhiS1_E2in;
	mad.lo.s32 	%r5, %r3, 3, %r56;
	max.s32 	%r57, %r55, 0;
	add.s32 	%r6, %r57, 1;
	and.b32  	%r7, %r6, 3;
	setp.lt.u32 	%p3, %r48, 3;
	mov.b32 	%r217, 0;
	@%p3 bra 	$L__BB0_12;
	and.b32  	%r217, %r6, 131068;
	mov.b32 	%r215, 0;
	prmt.b32 	%r63, %r64, %r65, 0x3340U;
	prmt.b32 	%r84, %r85, %r86, 0x3340U;
	prmt.b32 	%r105, %r106, %r107, 0x3340U;
	prmt.b32 	%r126, %r127, %r128, 0x3340U;
$L__BB0_3:
	shl.b32 	%r59, %r215, 15;
	add.s32 	%r10, %r4, %r59;
	setp.ge.s32 	%p4, %r10, %r1;
	mul.wide.s32 	%rd12, %r10, 3;
	add.s64 	%rd4, %rd3, %rd12;
	@%p4 bra 	$L__BB0_5;
	ld.global.u8 	%rs1, [%rd4];
	ld.global.u8 	%rs2, [%rd4+1];
	ld.global.u8 	%rs3, [%rd4+2];
	st.shared.u8 	[%r5], %rs1;
	st.shared.u8 	[%r5+1], %rs2;
	st.shared.u8 	[%r5+2], %rs3;
	cvt.u32.u16 	%r60, %rs2;
	cvt.u32.u16 	%r61, %rs1;
	prmt.b32 	%r62, %r61, %r60, 0x3340U;
	prmt.b32 	%r66, %r62, %r63, 0x5410U;
	mov.b32 	%r67, 0;
	mov.b32 	%r68, 384699309;
	dp2a.lo.u32.u32 	%r69, %r68, %r66, %r67;
	mul.wide.u16 	%r70, %rs3, 1140;
	add.s32 	%r71, %r70, %r69;
	mul.hi.u32 	%r72, %r71, -776530087;
	shr.u32 	%r73, %r72, 13;
	mul.hi.s32 	%r74, %r10, 1954687339;
	shr.u32 	%r75, %r74, 31;
	shr.s32 	%r76, %r74, 14;
	add.s32 	%r77, %r76, %r75;
	mul.lo.s32 	%r78, %r77, 36000;
	sub.s32 	%r79, %r10, %r78;
	mad.lo.s32 	%r80, %r79, %r48, %r77;
	cvt.s64.s32 	%rd13, %r80;
	add.s64 	%rd14, %rd2, %rd13;
	st.global.u8 	[%rd14], %r73;
$L__BB0_5:
	add.s32 	%r11, %r10, 32768;
	setp.ge.s32 	%p5, %r11, %r1;
	@%p5 bra 	$L__BB0_7;
	ld.global.u8 	%rs4, [%rd4+98304];
	ld.global.u8 	%rs5, [%rd4+98305];
	ld.global.u8 	%rs6, [%rd4+98306];
	st.shared.u8 	[%r5], %rs4;
	st.shared.u8 	[%r5+1], %rs5;
	st.shared.u8 	[%r5+2], %rs6;
	cvt.u32.u16 	%r81, %rs5;
	cvt.u32.u16 	%r82, %rs4;
	prmt.b32 	%r83, %r82, %r81, 0x3340U;
	prmt.b32 	%r87, %r83, %r84, 0x5410U;
	mov.b32 	%r88, 0;
	mov.b32 	%r89, 384699309;
	dp2a.lo.u32.u32 	%r90, %r89, %r87, %r88;
	mul.wide.u16 	%r91, %rs6, 1140;
	add.s32 	%r92, %r91, %r90;
	mul.hi.u32 	%r93, %r92, -776530087;
	shr.u32 	%r94, %r93, 13;
	mul.hi.s32 	%r95, %r11, 1954687339;
	shr.u32 	%r96, %r95, 31;
	shr.s32 	%r97, %r95, 14;
	add.s32 	%r98, %r97, %r96;
	mul.lo.s32 	%r99, %r98, 36000;
	sub.s32 	%r100, %r11, %r99;
	mad.lo.s32 	%r101, %r100, %r48, %r98;
	cvt.s64.s32 	%rd15, %r101;
	add.s64 	%rd16, %rd2, %rd15;
	st.global.u8 	[%rd16], %r94;
$L__BB0_7:
	add.s32 	%r12, %r10, 65536;
	setp.ge.s32 	%p6, %r12, %r1;
	@%p6 bra 	$L__BB0_9;
	ld.global.u8 	%rs7, [%rd4+196608];
	ld.global.u8 	%rs8, [%rd4+196609];
	ld.global.u8 	%rs9, [%rd4+196610];
	st.shared.u8 	[%r5], %rs7;
	st.shared.u8 	[%r5+1], %rs8;
	st.shared.u8 	[%r5+2], %rs9;
	cvt.u32.u16 	%r102, %rs8;
	cvt.u32.u16 	%r103, %rs7;
	prmt.b32 	%r104, %r103, %r102, 0x3340U;
	prmt.b32 	%r108, %r104, %r105, 0x5410U;
	mov.b32 	%r109, 0;
	mov.b32 	%r110, 384699309;
	dp2a.lo.u32.u32 	%r111, %r110, %r108, %r109;
	mul.wide.u16 	%r112, %rs9, 1140;
	add.s32 	%r113, %r112, %r111;
	mul.hi.u32 	%r114, %r113, -776530087;
	shr.u32 	%r115, %r114, 13;
	mul.hi.s32 	%r116, %r12, 1954687339;
	shr.u32 	%r117, %r116, 31;
	shr.s32 	%r118, %r116, 14;
	add.s32 	%r119, %r118, %r117;
	mul.lo.s32 	%r120, %r119, 36000;
	sub.s32 	%r121, %r12, %r120;
	mad.lo.s32 	%r122, %r121, %r48, %r119;
	cvt.s64.s32 	%rd17, %r122;
	add.s64 	%rd18, %rd2, %rd17;
	st.global.u8 	[%rd18], %r115;
$L__BB0_9:
	add.s32 	%r13, %r10, 98304;
	setp.ge.s32 	%p7, %r13, %r1;
	@%p7 bra 	$L__BB0_11;
	ld.global.u8 	%rs10, [%rd4+294912];
	ld.global.u8 	%rs11, [%rd4+294913];
	ld.global.u8 	%rs12, [%rd4+294914];
	st.shared.u8 	[%r5], %rs10;
	st.shared.u8 	[%r5+1], %rs11;
	st.shared.u8 	[%r5+2], %rs12;
	cvt.u32.u16 	%r123, %rs11;
	cvt.u32.u16 	%r124, %rs10;
	prmt.b32 	%r125, %r124, %r123, 0x3340U;
	prmt.b32 	%r129, %r125, %r126, 0x5410U;
	mov.b32 	%r130, 0;
	mov.b32 	%r131, 384699309;
	dp2a.lo.u32.u32 	%r132, %r131, %r129, %r130;
	mul.wide.u16 	%r133, %rs12, 1140;
	add.s32 	%r134, %r133, %r132;
	mul.hi.u32 	%r135, %r134, -776530087;
	shr.u32 	%r136, %r135, 13;
	mul.hi.s32 	%r137, %r13, 1954687339;
	shr.u32 	%r138, %r137, 31;
	shr.s32 	%r139, %r137, 14;
	add.s32 	%r140, %r139, %r138;
	mul.lo.s32 	%r141, %r140, 36000;
	sub.s32 	%r142, %r13, %r141;
	mad.lo.s32 	%r143, %r142, %r48, %r140;
	cvt.s64.s32 	%rd19, %r143;
	add.s64 	%rd20, %rd2, %rd19;
	st.global.u8 	[%rd20], %r136;
$L__BB0_11:
	add.s32 	%r215, %r215, 4;
	setp.ne.s32 	%p8, %r215, %r217;
	@%p8 bra 	$L__BB0_3;
$L__BB0_12:
	setp.eq.s32 	%p9, %r7, 0;
	@%p9 bra 	$L__BB0_17;
	mov.b32 	%r218, 0;
	prmt.b32 	%r149, %r150, %r151, 0x3340U;
$L__BB0_14:
	.pragma "nounroll";
	shl.b32 	%r145, %r217, 15;
	add.s32 	%r18, %r4, %r145;
	setp.ge.s32 	%p10, %r18, %r1;
	@%p10 bra 	$L__BB0_16;
	mul.wide.s32 	%rd21, %r18, 3;
	add.s64 	%rd22, %rd3, %rd21;
	ld.global.u8 	%rs13, [%rd22];
	ld.global.u8 	%rs14, [%rd22+1];
	ld.global.u8 	%rs15, [%rd22+2];
	st.shared.u8 	[%r5], %rs13;
	st.shared.u8 	[%r5+1], %rs14;
	st.shared.u8 	[%r5+2], %rs15;
	cvt.u32.u16 	%r146, %rs14;
	cvt.u32.u16 	%r147, %rs13;
	prmt.b32 	%r148, %r147, %r146, 0x3340U;
	prmt.b32 	%r152, %r148, %r149, 0x5410U;
	mov.b32 	%r153, 0;
	mov.b32 	%r154, 384699309;
	dp2a.lo.u32.u32 	%r155, %r154, %r152, %r153;
	mul.wide.u16 	%r156, %rs15, 1140;
	add.s32 	%r157, %r156, %r155;
	mul.hi.u32 	%r158, %r157, -776530087;
	shr.u32 	%r159, %r158, 13;
	mul.hi.s32 	%r160, %r18, 1954687339;
	shr.u32 	%r161, %r160, 31;
	shr.s32 	%r162, %r160, 14;
	add.s32 	%r163, %r162, %r161;
	mul.lo.s32 	%r164, %r163, 36000;
	sub.s32 	%r165, %r18, %r164;
	mad.lo.s32 	%r166, %r165, %r48, %r163;
	cvt.s64.s32 	%rd23, %r166;
	add.s64 	%rd24, %rd2, %rd23;
	st.global.u8 	[%rd24], %r159;
$L__BB0_16:
	add.s32 	%r217, %r217, 1;
	add.s32 	%r218, %r218, 1;
	setp.ne.s32 	%p11, %r218, %r7;
	@%p11 bra 	$L__BB0_14;
$L__BB0_17:
	bar.sync 	0;
	shl.b32 	%r167, %r2, 10;
	or.b32  	%r21, %r167, %r3;
	cvt.rn.f64.s32 	%fd1, %r48;
	setp.lt.s32 	%p12, %r48, 1;
	@%p12 bra 	$L__BB0_48;
	and.b32  	%r22, %r48, 15;
	add.s32 	%r23, %r22, -1;
	and.b32  	%r24, %r48, 7;
	add.s32 	%r25, %r24, -1;
	and.b32  	%r26, %r48, 2147483632;
	and.b32  	%r27, %r48, 3;
	neg.s32 	%r28, %r26;
	add.s64 	%rd5, %rd2, 7;
	mov.b32 	%r219, 0;
	mov.pred 	%p36, -1;
$L__BB0_19:
	mov.pred 	%p1, %p36;
	add.s32 	%r30, %r21, %r219;
	setp.lt.s32 	%p16, %r30, 36000;
	@%p16 bra 	$L__BB0_34;
$L__BB0_20:
	mov.b32 	%r219, 32768;
	mov.pred 	%p36, 0;
	@%p1 bra 	$L__BB0_19;
	bra.uni 	$L__BB0_52;
$L__BB0_21:
	mov.b32 	%r222, 0;
$L__BB0_22:
	.pragma "nounroll";
	add.s32 	%r178, %r222, %r42;
	cvt.s64.s32 	%rd33, %r178;
	add.s64 	%rd34, %rd2, %rd33;
	ld.global.u8 	%rs47, [%rd34];
	cvt.rn.f64.u16 	%fd82, %rs47;
	sub.f64 	%fd83, %fd82, %fd16;
	cvt.rzi.u32.f64 	%r179, %fd83;
	st.global.u8 	[%rd34], %r179;
	ld.global.u8 	%rs48, [%rd34+1];
	cvt.rn.f64.u16 	%fd84, %rs48;
	sub.f64 	%fd85, %fd84, %fd16;
	cvt.rzi.u32.f64 	%r180, %fd85;
	st.global.u8 	[%rd34+1], %r180;
	ld.global.u8 	%rs49, [%rd34+2];
	cvt.rn.f64.u16 	%fd86, %rs49;
	sub.f64 	%fd87, %fd86, %fd16;
	cvt.rzi.u32.f64 	%r181, %fd87;
	st.global.u8 	[%rd34+2], %r181;
	ld.global.u8 	%rs50, [%rd34+3];
	cvt.rn.f64.u16 	%fd88, %rs50;
	sub.f64 	%fd89, %fd88, %fd16;
	cvt.rzi.u32.f64 	%r182, %fd89;
	st.global.u8 	[%rd34+3], %r182;
	ld.global.u8 	%rs51, [%rd34+4];
	cvt.rn.f64.u16 	%fd90, %rs51;
	sub.f64 	%fd91, %fd90, %fd16;
	cvt.rzi.u32.f64 	%r183, %fd91;
	st.global.u8 	[%rd34+4], %r183;
	ld.global.u8 	%rs52, [%rd34+5];
	cvt.rn.f64.u16 	%fd92, %rs52;
	sub.f64 	%fd93, %fd92, %fd16;
	cvt.rzi.u32.f64 	%r184, %fd93;
	st.global.u8 	[%rd34+5], %r184;
	ld.global.u8 	%rs53, [%rd34+6];
	cvt.rn.f64.u16 	%fd94, %rs53;
	sub.f64 	%fd95, %fd94, %fd16;
	cvt.rzi.u32.f64 	%r185, %fd95;
	st.global.u8 	[%rd34+6], %r185;
	ld.global.u8 	%rs54, [%rd34+7];
	cvt.rn.f64.u16 	%fd96, %rs54;
	sub.f64 	%fd97, %fd96, %fd16;
	cvt.rzi.u32.f64 	%r186, %fd97;
	st.global.u8 	[%rd34+7], %r186;
	ld.global.u8 	%rs55, [%rd34+8];
	cvt.rn.f64.u16 	%fd98, %rs55;
	sub.f64 	%fd99, %fd98, %fd16;
	cvt.rzi.u32.f64 	%r187, %fd99;
	st.global.u8 	[%rd34+8], %r187;
	ld.global.u8 	%rs56, [%rd34+9];
	cvt.rn.f64.u16 	%fd100, %rs56;
	sub.f64 	%fd101, %fd100, %fd16;
	cvt.rzi.u32.f64 	%r188, %fd101;
	st.global.u8 	[%rd34+9], %r188;
	ld.global.u8 	%rs57, [%rd34+10];
	cvt.rn.f64.u16 	%fd102, %rs57;
	sub.f64 	%fd103, %fd102, %fd16;
	cvt.rzi.u32.f64 	%r189, %fd103;
	st.global.u8 	[%rd34+10], %r189;
	ld.global.u8 	%rs58, [%rd34+11];
	cvt.rn.f64.u16 	%fd104, %rs58;
	sub.f64 	%fd105, %fd104, %fd16;
	cvt.rzi.u32.f64 	%r190, %fd105;
	st.global.u8 	[%rd34+11], %r190;
	ld.global.u8 	%rs59, [%rd34+12];
	cvt.rn.f64.u16 	%fd106, %rs59;
	sub.f64 	%fd107, %fd106, %fd16;
	cvt.rzi.u32.f64 	%r191, %fd107;
	st.global.u8 	[%rd34+12], %r191;
	ld.global.u8 	%rs60, [%rd34+13];
	cvt.rn.f64.u16 	%fd108, %rs60;
	sub.f64 	%fd109, %fd108, %fd16;
	cvt.rzi.u32.f64 	%r192, %fd109;
	st.global.u8 	[%rd34+13], %r192;
	ld.global.u8 	%rs61, [%rd34+14];
	cvt.rn.f64.u16 	%fd110, %rs61;
	sub.f64 	%fd111, %fd110, %fd16;
	cvt.rzi.u32.f64 	%r193, %fd111;
	st.global.u8 	[%rd34+14], %r193;
	ld.global.u8 	%rs62, [%rd34+15];
	cvt.rn.f64.u16 	%fd112, %rs62;
	sub.f64 	%fd113, %fd112, %fd16;
	cvt.rzi.u32.f64 	%r194, %fd113;
	st.global.u8 	[%rd34+15], %r194;
	add.s32 	%r222, %r222, 16;
	setp.eq.s32 	%p27, %r222, %r26;
	mov.u32 	%r224, %r26;
	@%p27 bra 	$L__BB0_23;
	bra.uni 	$L__BB0_22;
$L__BB0_23:
	setp.eq.s32 	%p28, %r22, 0;
	@%p28 bra 	$L__BB0_33;
	setp.lt.u32 	%p29, %r23, 7;
	@%p29 bra 	$L__BB0_26;
	add.s32 	%r195, %r224, %r42;
	cvt.s64.s32 	%rd35, %r195;
	add.s64 	%rd36, %rd2, %rd35;
	ld.global.u8 	%rs63, [%rd36];
	cvt.rn.f64.u16 	%fd114, %rs63;
	sub.f64 	%fd115, %fd114, %fd16;
	cvt.rzi.u32.f64 	%r196, %fd115;
	st.global.u8 	[%rd36], %r196;
	ld.global.u8 	%rs64, [%rd36+1];
	cvt.rn.f64.u16 	%fd116, %rs64;
	sub.f64 	%fd117, %fd116, %fd16;
	cvt.rzi.u32.f64 	%r197, %fd117;
	st.global.u8 	[%rd36+1], %r197;
	ld.global.u8 	%rs65, [%rd36+2];
	cvt.rn.f64.u16 	%fd118, %rs65;
	sub.f64 	%fd119, %fd118, %fd16;
	cvt.rzi.u32.f64 	%r198, %fd119;
	st.global.u8 	[%rd36+2], %r198;
	ld.global.u8 	%rs66, [%rd36+3];
	cvt.rn.f64.u16 	%fd120, %rs66;
	sub.f64 	%fd121, %fd120, %fd16;
	cvt.rzi.u32.f64 	%r199, %fd121;
	st.global.u8 	[%rd36+3], %r199;
	ld.global.u8 	%rs67, [%rd36+4];
	cvt.rn.f64.u16 	%fd122, %rs67;
	sub.f64 	%fd123, %fd122, %fd16;
	cvt.rzi.u32.f64 	%r200, %fd123;
	st.global.u8 	[%rd36+4], %r200;
	ld.global.u8 	%rs68, [%rd36+5];
	cvt.rn.f64.u16 	%fd124, %rs68;
	sub.f64 	%fd125, %fd124, %fd16;
	cvt.rzi.u32.f64 	%r201, %fd125;
	st.global.u8 	[%rd36+5], %r201;
	ld.global.u8 	%rs69, [%rd36+6];
	cvt.rn.f64.u16 	%fd126, %rs69;
	sub.f64 	%fd127, %fd126, %fd16;
	cvt.rzi.u32.f64 	%r202, %fd127;
	st.global.u8 	[%rd36+6], %r202;
	ld.global.u8 	%rs70, [%rd36+7];
	cvt.rn.f64.u16 	%fd128, %rs70;
	sub.f64 	%fd129, %fd128, %fd16;
	cvt.rzi.u32.f64 	%r203, %fd129;
	st.global.u8 	[%rd36+7], %r203;
	add.s32 	%r224, %r224, 8;
$L__BB0_26:
	setp.eq.s32 	%p30, %r24, 0;
	@%p30 bra 	$L__BB0_33;
	setp.lt.u32 	%p31, %r25, 3;
	@%p31 bra 	$L__BB0_29;
	add.s32 	%r204, %r224, %r42;
	cvt.s64.s32 	%rd37, %r204;
	add.s64 	%rd38, %rd2, %rd37;
	ld.global.u8 	%rs71, [%rd38];
	cvt.rn.f64.u16 	%fd130, %rs71;
	sub.f64 	%fd131, %fd130, %fd16;
	cvt.rzi.u32.f64 	%r205, %fd131;
	st.global.u8 	[%rd38], %r205;
	ld.global.u8 	%rs72, [%rd38+1];
	cvt.rn.f64.u16 	%fd132, %rs72;
	sub.f64 	%fd133, %fd132, %fd16;
	cvt.rzi.u32.f64 	%r206, %fd133;
	st.global.u8 	[%rd38+1], %r206;
	ld.global.u8 	%rs73, [%rd38+2];
	cvt.rn.f64.u16 	%fd134, %rs73;
	sub.f64 	%fd135, %fd134, %fd16;
	cvt.rzi.u32.f64 	%r207, %fd135;
	st.global.u8 	[%rd38+2], %r207;
	ld.global.u8 	%rs74, [%rd38+3];
	cvt.rn.f64.u16 	%fd136, %rs74;
	sub.f64 	%fd137, %fd136, %fd16;
	cvt.rzi.u32.f64 	%r208, %fd137;
	st.global.u8 	[%rd38+3], %r208;
	add.s32 	%r224, %r224, 4;
$L__BB0_29:
	setp.eq.s32 	%p32, %r27, 0;
	@%p32 bra 	$L__BB0_33;
	setp.eq.s32 	%p33, %r27, 1;
	add.s32 	%r209, %r224, %r42;
	cvt.s64.s32 	%rd39, %r209;
	add.s64 	%rd6, %rd2, %rd39;
	ld.global.u8 	%rs75, [%rd6];
	cvt.rn.f64.u16 	%fd138, %rs75;
	sub.f64 	%fd139, %fd138, %fd16;
	cvt.rzi.u32.f64 	%r210, %fd139;
	st.global.u8 	[%rd6], %r210;
	@%p33 bra 	$L__BB0_33;
	setp.eq.s32 	%p34, %r27, 2;
	ld.global.u8 	%rs76, [%rd6+1];
	cvt.rn.f64.u16 	%fd140, %rs76;
	sub.f64 	%fd141, %fd140, %fd16;
	cvt.rzi.u32.f64 	%r211, %fd141;
	st.global.u8 	[%rd6+1], %r211;
	@%p34 bra 	$L__BB0_33;
	ld.global.u8 	%rs77, [%rd6+2];
	cvt.rn.f64.u16 	%fd142, %rs77;
	sub.f64 	%fd143, %fd142, %fd16;
	cvt.rzi.u32.f64 	%r212, %fd143;
	st.global.u8 	[%rd6+2], %r212;
$L__BB0_33:
	cvt.rzi.u32.f64 	%r213, %fd16;
	cvt.s64.s32 	%rd40, %r30;
	add.s64 	%rd41, %rd1, %rd40;
	st.global.u8 	[%rd41], %r213;
	bra.uni 	$L__BB0_20;
$L__BB0_34:
	setp.lt.u32 	%p17, %r48, 16;
	mul.lo.s32 	%r42, %r30, %r48;
	mov.f64 	%fd151, 0d0000000000000000;
	mov.b32 	%r227, 0;
	@%p17 bra 	$L__BB0_37;
	mov.f64 	%fd151, 0d0000000000000000;
	mov.u32 	%r220, %r42;
	mov.u32 	%r221, %r28;
$L__BB0_36:
	.pragma "nounroll";
	cvt.s64.s32 	%rd26, %r220;
	add.s64 	%rd27, %rd5, %rd26;
	ld.global.u8 	%rs16, [%rd27+-7];
	cvt.rn.f64.u16 	%fd24, %rs16;
	add.f64 	%fd25, %fd151, %fd24;
	ld.global.u8 	%rs17, [%rd27+-6];
	cvt.rn.f64.u16 	%fd26, %rs17;
	add.f64 	%fd27, %fd25, %fd26;
	ld.global.u8 	%rs18, [%rd27+-5];
	cvt.rn.f64.u16 	%fd28, %rs18;
	add.f64 	%fd29, %fd27, %fd28;
	ld.global.u8 	%rs19, [%rd27+-4];
	cvt.rn.f64.u16 	%fd30, %rs19;
	add.f64 	%fd31, %fd29, %fd30;
	ld.global.u8 	%rs20, [%rd27+-3];
	cvt.rn.f64.u16 	%fd32, %rs20;
	add.f64 	%fd33, %fd31, %fd32;
	ld.global.u8 	%rs21, [%rd27+-2];
	cvt.rn.f64.u16 	%fd34, %rs21;
	add.f64 	%fd35, %fd33, %fd34;
	ld.global.u8 	%rs22, [%rd27+-1];
	cvt.rn.f64.u16 	%fd36, %rs22;
	add.f64 	%fd37, %fd35, %fd36;
	ld.global.u8 	%rs23, [%rd27];
	cvt.rn.f64.u16 	%fd38, %rs23;
	add.f64 	%fd39, %fd37, %fd38;
	ld.global.u8 	%rs24, [%rd27+1];
	cvt.rn.f64.u16 	%fd40, %rs24;
	add.f64 	%fd41, %fd39, %fd40;
	ld.global.u8 	%rs25, [%rd27+2];
	cvt.rn.f64.u16 	%fd42, %rs25;
	add.f64 	%fd43, %fd41, %fd42;
	ld.global.u8 	%rs26, [%rd27+3];
	cvt.rn.f64.u16 	%fd44, %rs26;
	add.f64 	%fd45, %fd43, %fd44;
	ld.global.u8 	%rs27, [%rd27+4];
	cvt.rn.f64.u16 	%fd46, %rs27;
	add.f64 	%fd47, %fd45, %fd46;
	ld.global.u8 	%rs28, [%rd27+5];
	cvt.rn.f64.u16 	%fd48, %rs28;
	add.f64 	%fd49, %fd47, %fd48;
	ld.global.u8 	%rs29, [%rd27+6];
	cvt.rn.f64.u16 	%fd50, %rs29;
	add.f64 	%fd51, %fd49, %fd50;
	ld.global.u8 	%rs30, [%rd27+7];
	cvt.rn.f64.u16 	%fd52, %rs30;
	add.f64 	%fd53, %fd51, %fd52;
	ld.global.u8 	%rs31, [%rd27+8];
	cvt.rn.f64.u16 	%fd54, %rs31;
	add.f64 	%fd151, %fd53, %fd54;
	add.s32 	%r221, %r221, 16;
	add.s32 	%r220, %r220, 16;
	setp.eq.s32 	%p18, %r221, 0;
	mov.u32 	%r227, %r26;
	@%p18 bra 	$L__BB0_37;
	bra.uni 	$L__BB0_36;
$L__BB0_37:
	setp.eq.s32 	%p19, %r22, 0;
	@%p19 bra 	$L__BB0_47;
	setp.lt.u32 	%p20, %r23, 7;
	@%p20 bra 	$L__BB0_40;
	add.s32 	%r173, %r227, %r42;
	cvt.s64.s32 	%rd28, %r173;
	add.s64 	%rd29, %rd2, %rd28;
	ld.global.u8 	%rs32, [%rd29];
	cvt.rn.f64.u16 	%fd56, %rs32;
	add.f64 	%fd57, %fd151, %fd56;
	ld.global.u8 	%rs33, [%rd29+1];
	cvt.rn.f64.u16 	%fd58, %rs33;
	add.f64 	%fd59, %fd57, %fd58;
	ld.global.u8 	%rs34, [%rd29+2];
	cvt.rn.f64.u16 	%fd60, %rs34;
	add.f64 	%fd61, %fd59, %fd60;
	ld.global.u8 	%rs35, [%rd29+3];
	cvt.rn.f64.u16 	%fd62, %rs35;
	add.f64 	%fd63, %fd61, %fd62;
	ld.global.u8 	%rs36, [%rd29+4];
	cvt.rn.f64.u16 	%fd64, %rs36;
	add.f64 	%fd65, %fd63, %fd64;
	ld.global.u8 	%rs37, [%rd29+5];
	cvt.rn.f64.u16 	%fd66, %rs37;
	add.f64 	%fd67, %fd65, %fd66;
	ld.global.u8 	%rs38, [%rd29+6];
	cvt.rn.f64.u16 	%fd68, %rs38;
	add.f64 	%fd69, %fd67, %fd68;
	ld.global.u8 	%rs39, [%rd29+7];
	cvt.rn.f64.u16 	%fd70, %rs39;
	add.f64 	%fd151, %fd69, %fd70;
	add.s32 	%r227, %r227, 8;
$L__BB0_40:
	setp.eq.s32 	%p21, %r24, 0;
	@%p21 bra 	$L__BB0_47;
	setp.lt.u32 	%p22, %r25, 3;
	@%p22 bra 	$L__BB0_43;
	add.s32 	%r174, %r227, %r42;
	cvt.s64.s32 	%rd30, %r174;
	add.s64 	%rd31, %rd2, %rd30;
	ld.global.u8 	%rs40, [%rd31];
	cvt.rn.f64.u16 	%fd72, %rs40;
	add.f64 	%fd73, %fd151, %fd72;
	ld.global.u8 	%rs41, [%rd31+1];
	cvt.rn.f64.u16 	%fd74, %rs41;
	add.f64 	%fd75, %fd73, %fd74;
	ld.global.u8 	%rs42, [%rd31+2];
	cvt.rn.f64.u16 	%fd76, %rs42;
	add.f64 	%fd77, %fd75, %fd76;
	ld.global.u8 	%rs43, [%rd31+3];
	cvt.rn.f64.u16 	%fd78, %rs43;
	add.f64 	%fd151, %fd77, %fd78;
	add.s32 	%r227, %r227, 4;
$L__BB0_43:
	setp.eq.s32 	%p23, %r27, 0;
	@%p23 bra 	$L__BB0_47;
	setp.eq.s32 	%p24, %r27, 1;
	add.s32 	%r175, %r227, %r42;
	cvt.s64.s32 	%rd32, %r175;
	add.s64 	%rd7, %rd2, %rd32;
	ld.global.u8 	%rs44, [%rd7];
	cvt.rn.f64.u16 	%fd79, %rs44;
	add.f64 	%fd151, %fd151, %fd79;
	@%p24 bra 	$L__BB0_47;
	setp.eq.s32 	%p25, %r27, 2;
	ld.global.u8 	%rs45, [%rd7+1];
	cvt.rn.f64.u16 	%fd80, %rs45;
	add.f64 	%fd151, %fd151, %fd80;
	@%p25 bra 	$L__BB0_47;
	ld.global.u8 	%rs46, [%rd7+2];
	cvt.rn.f64.u16 	%fd81, %rs46;
	add.f64 	%fd151, %fd151, %fd81;
$L__BB0_47:
	setp.lt.u32 	%p26, %r48, 16;
	div.rn.f64 	%fd16, %fd151, %fd1;
	mov.b32 	%r224, 0;
	@%p26 bra 	$L__BB0_23;
	bra.uni 	$L__BB0_21;
$L__BB0_48:
	setp.gt.s32 	%p13, %r21, 35999;
	cvt.s64.s32 	%rd25, %r21;
	add.s64 	%rd8, %rd1, %rd25;
	@%p13 bra 	$L__BB0_50;
	mov.f64 	%fd17, 0d0000000000000000;
	div.rn.f64 	%fd18, %fd17, %fd1;
	cvt.rzi.u32.f64 	%r168, %fd18;
	st.global.u8 	[%rd8], %r168;
$L__BB0_50:
	add.s32 	%r169, %r21, 32768;
	setp.gt.s32 	%p14, %r169, 35999;
	@%p14 bra 	$L__BB0_52;
	mov.f64 	%fd19, 0d0000000000000000;
	div.rn.f64 	%fd20, %fd19, %fd1;
	cvt.rzi.u32.f64 	%r170, %fd20;
	st.global.u8 	[%rd8+32768], %r170;
$L__BB0_52:
	ret;

}
	// .globl	_Z13rgb2gray_testP6uchar3Phi
.visible .entry _Z13rgb2gray_testP6uchar3Phi(
	.param .u64 .ptr .align 1 _Z13rgb2gray_testP6uchar3Phi_param_0,
	.param .u64 .ptr .align 1 _Z13rgb2gray_testP6uchar3Phi_param_1,
	.param .u32 _Z13rgb2gray_testP6uchar3Phi_param_2
)
{
	.reg .pred 	%p<11>;
	.reg .b16 	%rs<16>;
	.reg .b32 	%r<113>;
	.reg .b64 	%rd<26>;
	// demoted variable
	.shared .align 1 .b8 _ZZ13rgb2gray_testP6uchar3PhiE2in[3072];
	ld.param.u64 	%rd4, [_Z13rgb2gray_testP6uchar3Phi_param_0];
	ld.param.u64 	%rd5, [_Z13rgb2gray_testP6uchar3Phi_param_1];
	ld.param.u32 	%r24, [_Z13rgb2gray_testP6uchar3Phi_param_2];
	cvta.to.global.u64 	%rd1, %rd5;
	cvta.to.global.u64 	%rd2, %rd4;
	mul.lo.s32 	%r1, %r24, 36000;
	mov.u32 	%r25, %ntid.x;
	mov.u32 	%r26, %ctaid.x;
	mul.lo.s32 	%r2, %r25, %r26;
	mov.u32 	%r3, %tid.x;
	setp.lt.s32 	%p1, %r24, 0;
	@%p1 bra 	$L__BB1_17;
	add.s32 	%r28, %r1, -1;
	shr.s32 	%r29, %r28, 31;
	shr.u32 	%r30, %r29, 17;
	add.s32 	%r31, %r28, %r30;
	shr.s32 	%r32, %r31, 15;
	mov.u32 	%r33, _ZZ13rgb2gray_testP6uchar3PhiE2in;
	mad.lo.s32 	%r4, %r3, 3, %r33;
	max.s32 	%r34, %r32, 0;
	add.s32 	%r5, %r34, 1;
	and.b32  	%r6, %r5, 3;
	setp.lt.u32 	%p2, %r24, 3;
	mov.b32 	%r110, 0;
	@%p2 bra 	$L__BB1_12;
	and.b32  	%r110, %r5, 131068;
	neg.s32 	%r109, %r110;
	add.s32 	%r35, %r3, %r2;
	add.s32 	%r108, %r35, 65536;
	prmt.b32 	%r39, %r40, %r41, 0x3340U;
	prmt.b32 	%r53, %r54, %r55, 0x3340U;
	prmt.b32 	%r67, %r68, %r69, 0x3340U;
	prmt.b32 	%r81, %r82, %r83, 0x3340U;
$L__BB1_3:
	add.s32 	%r12, %r108, -65536;
	setp.ge.s32 	%p3, %r12, %r1;
	@%p3 bra 	$L__BB1_5;
	cvt.s64.s32 	%rd6, %r12;
	mul.wide.s32 	%rd7, %r12, 3;
	add.s64 	%rd8, %rd2, %rd7;
	ld.global.u8 	%rs1, [%rd8];
	ld.global.u8 	%rs2, [%rd8+1];
	ld.global.u8 	%rs3, [%rd8+2];
	st.shared.u8 	[%r4], %rs1;
	st.shared.u8 	[%r4+1], %rs2;
	st.shared.u8 	[%r4+2], %rs3;
	cvt.u32.u16 	%r36, %rs2;
	cvt.u32.u16 	%r37, %rs1;
	prmt.b32 	%r38, %r37, %r36, 0x3340U;
	prmt.b32 	%r42, %r38, %r39, 0x5410U;
	mov.b32 	%r43, 0;
	mov.b32 	%r44, 384699309;
	dp2a.lo.u32.u32 	%r45, %r44, %r42, %r43;
	mul.wide.u16 	%r46, %rs3, 1140;
	add.s32 	%r47, %r46, %r45;
	mul.hi.u32 	%r48, %r47, -776530087;
	shr.u32 	%r49, %r48, 13;
	add.s64 	%rd9, %rd1, %rd6;
	st.global.u8 	[%rd9], %r49;
$L__BB1_5:
	add.s32 	%r13, %r108, -32768;
	setp.ge.s32 	%p4, %r13, %r1;
	@%p4 bra 	$L__BB1_7;
	cvt.s64.s32 	%rd10, %r13;
	mul.wide.s32 	%rd11, %r13, 3;
	add.s64 	%rd12, %rd2, %rd11;
	ld.global.u8 	%rs4, [%rd12];
	ld.global.u8 	%rs5, [%rd12+1];
	ld.global.u8 	%rs6, [%rd12+2];
	st.shared.u8 	[%r4], %rs4;
	st.shared.u8 	[%r4+1], %rs5;
	st.shared.u8 	[%r4+2], %rs6;
	cvt.u32.u16 	%r50, %rs5;
	cvt.u32.u16 	%r51, %rs4;
	prmt.b32 	%r52, %r51, %r50, 0x3340U;
	prmt.b32 	%r56, %r52, %r53, 0x5410U;
	mov.b32 	%r57, 0;
	mov.b32 	%r58, 384699309;
	dp2a.lo.u32.u32 	%r59, %r58, %r56, %r57;
	mul.wide.u16 	%r60, %rs6, 1140;
	add.s32 	%r61, %r60, %r59;
	mul.hi.u32 	%r62, %r61, -776530087;
	shr.u32 	%r63, %r62, 13;
	add.s64 	%rd13, %rd1, %rd10;
	st.global.u8 	[%rd13], %r63;
$L__BB1_7:
	add.s32 	%r14, %r108, 32768;
	setp.ge.s32 	%p5, %r108, %r1;
	@%p5 bra 	$L__BB1_9;
	cvt.s64.s32 	%rd14, %r108;
	mul.wide.s32 	%rd15, %r108, 3;
	add.s64 	%rd16, %rd2, %rd15;
	ld.global.u8 	%rs7, [%rd16];
	ld.global.u8 	%rs8, [%rd16+1];
	ld.global.u8 	%rs9, [%rd16+2];
	st.shared.u8 	[%r4], %rs7;
	st.shared.u8 	[%r4+1], %rs8;
	st.shared.u8 	[%r4+2], %rs9;
	cvt.u32.u16 	%r64, %rs8;
	cvt.u32.u16 	%r65, %rs7;
	prmt.b32 	%r66, %r65, %r64, 0x3340U;
	prmt.b32 	%r70, %r66, %r67, 0x5410U;
	mov.b32 	%r71, 0;
	mov.b32 	%r72, 384699309;
	dp2a.lo.u32.u32 	%r73, %r72, %r70, %r71;
	mul.wide.u16 	%r74, %rs9, 1140;
	add.s32 	%r75, %r74, %r73;
	mul.hi.u32 	%r76, %r75, -776530087;
	shr.u32 	%r77, %r76, 13;
	add.s64 	%rd17, %rd1, %rd14;
	st.global.u8 	[%rd17], %r77;
$L__BB1_9:
	setp.ge.s32 	%p6, %r14, %r1;
	@%p6 bra 	$L__BB1_11;
	cvt.s64.s32 	%rd18, %r14;
	mul.wide.s32 	%rd19, %r14, 3;
	add.s64 	%rd20, %rd2, %rd19;
	ld.global.u8 	%rs10, [%rd20];
	ld.global.u8 	%rs11, [%rd20+1];
	ld.global.u8 	%rs12, [%rd20+2];
	st.shared.u8 	[%r4], %rs10;
	st.shared.u8 	[%r4+1], %rs11;
	st.shared.u8 	[%r4+2], %rs12;
	cvt.u32.u16 	%r78, %rs11;
	cvt.u32.u16 	%r79, %rs10;
	prmt.b32 	%r80, %r79, %r78, 0x3340U;
	prmt.b32 	%r84, %r80, %r81, 0x5410U;
	mov.b32 	%r85, 0;
	mov.b32 	%r86, 384699309;
	dp2a.lo.u32.u32 	%r87, %r86, %r84, %r85;
	mul.wide.u16 	%r88, %rs12, 1140;
	add.s32 	%r89, %r88, %r87;
	mul.hi.u32 	%r90, %r89, -776530087;
	shr.u32 	%r91, %r90, 13;
	add.s64 	%rd21, %rd1, %rd18;
	st.global.u8 	[%rd21], %r91;
$L__BB1_11:
	add.s32 	%r109, %r109, 4;
	add.s32 	%r108, %r108, 131072;
	setp.ne.s32 	%p7, %r109, 0;
	@%p7 bra 	$L__BB1_3;
$L__BB1_12:
	setp.eq.s32 	%p8, %r6, 0;
	@%p8 bra 	$L__BB1_17;
	add.s32 	%r92, %r3, %r2;
	shl.b32 	%r93, %r110, 15;
	add.s32 	%r112, %r92, %r93;
	add.s64 	%rd3, %rd2, 2;
	neg.s32 	%r111, %r6;
	prmt.b32 	%r97, %r98, %r99, 0x3340U;
$L__BB1_14:
	.pragma "nounroll";
	setp.ge.s32 	%p9, %r112, %r1;
	@%p9 bra 	$L__BB1_16;
	cvt.s64.s32 	%rd22, %r112;
	mul.wide.s32 	%rd23, %r112, 3;
	add.s64 	%rd24, %rd3, %rd23;
	ld.global.u8 	%rs13, [%rd24+-2];
	ld.global.u8 	%rs14, [%rd24+-1];
	ld.global.u8 	%rs15, [%rd24];
	st.shared.u8 	[%r4], %rs13;
	st.shared.u8 	[%r4+1], %rs14;
	st.shared.u8 	[%r4+2], %rs15;
	cvt.u32.u16 	%r94, %rs14;
	cvt.u32.u16 	%r95, %rs13;
	prmt.b32 	%r96, %r95, %r94, 0x3340U;
	prmt.b32 	%r100, %r96, %r97, 0x5410U;
	mov.b32 	%r101, 0;
	mov.b32 	%r102, 384699309;
	dp2a.lo.u32.u32 	%r103, %r102, %r100, %r101;
	mul.wide.u16 	%r104, %rs15, 1140;
	add.s32 	%r105, %r104, %r103;
	mul.hi.u32 	%r106, %r105, -776530087;
	shr.u32 	%r107, %r106, 13;
	add.s64 	%rd25, %rd1, %rd22;
	st.global.u8 	[%rd25], %r107;
$L__BB1_16:
	add.s32 	%r112, %r112, 32768;
	add.s32 	%r111, %r111, 1;
	setp.ne.s32 	%p10, %r111, 0;
	@%p10 bra 	$L__BB1_14;
$L__BB1_17:
	ret;

}
	// .globl	_Z22calc_covariance_matrixPhiPjS0_
.visible .entry _Z22calc_covariance_matrixPhiPjS0_(
	.param .u64 .ptr .align 1 _Z22calc_covariance_matrixPhiPjS0__param_0,
	.param .u32 _Z22calc_covariance_matrixPhiPjS0__param_1,
	.param .u64 .ptr .align 1 _Z22calc_covariance_matrixPhiPjS0__param_2,
	.param .u64 .ptr .align 1 _Z22calc_covariance_matrixPhiPjS0__param_3
)
{
	.reg .pred 	%p<53>;
	.reg .b16 	%rs<13>;
	.reg .b32 	%r<247>;
	.reg .b64 	%rd<15>;
	// demoted variable
	.shared .align 1 .b8 _ZZ22calc_covariance_matrixPhiPjS0_E1a[3000];
	// demoted variable
	.shared .align 4 .b8 _ZZ22calc_covariance_matrixPhiPjS0_E1b[4000];
	ld.param.u64 	%rd7, [_Z22calc_covariance_matrixPhiPjS0__param_0];
	ld.param.u32 	%r29, [_Z22calc_covariance_matrixPhiPjS0__param_1];
	ld.param.u64 	%rd6, [_Z22calc_covariance_matrixPhiPjS0__param_2];
	ld.param.u64 	%rd8, [_Z22calc_covariance_matrixPhiPjS0__param_3];
	cvta.to.global.u64 	%rd1, %rd7;
	cvta.to.global.u64 	%rd2, %rd8;
	mov.u32 	%r30, %ntid.x;
	mov.u32 	%r1, %ctaid.x;
	mov.u32 	%r2, %tid.x;
	mad.lo.s32 	%r3, %r30, %r1, %r2;
	setp.lt.s32 	%p1, %r29, 1;
	@%p1 bra 	$L__BB2_106;
	shl.b32 	%r32, %r2, 2;
	mov.u32 	%r33, _ZZ22calc_covariance_matrixPhiPjS0_E1b;
	add.s32 	%r4, %r33, %r32;
	mov.u32 	%r34, _ZZ22calc_covariance_matrixPhiPjS0_E1a;
	add.s32 	%r5, %r34, %r2;
	mul.wide.u32 	%rd9, %r1, 4;
	add.s64 	%rd3, %rd2, %rd9;
	neg.s32 	%r6, %r29;
	cvta.to.global.u64 	%rd4, %rd6;
	mov.b32 	%r243, 0;
	mov.u32 	%r239, %r243;
$L__BB2_2:
	mad.lo.s32 	%r240, %r239, 36000, %r3;
	cvt.s64.s32 	%rd10, %r240;
	add.s64 	%rd11, %rd1, %rd10;
	ld.global.u8 	%rs1, [%rd11];
	st.shared.u8 	[%r5], %rs1;
	ld.global.u8 	%rs2, [%rd11+12000];
	st.shared.u8 	[%r5+1000], %rs2;
	ld.global.u8 	%rs3, [%rd11+24000];
	st.shared.u8 	[%r5+2000], %rs3;
	bar.sync 	0;
	add.s32 	%r241, %r6, %r239;
	mov.b32 	%r242, 0;
$L__BB2_3:
	setp.ne.s32 	%p2, %r242, 0;
	cvt.s64.s32 	%rd12, %r240;
	add.s64 	%rd5, %rd1, %rd12;
	@%p2 bra 	$L__BB2_5;
	ld.shared.u8 	%rs6, [%r5];
	mul.wide.u16 	%r244, %rs6, %rs6;
	bra.uni 	$L__BB2_6;
$L__BB2_5:
	ld.shared.u8 	%rs4, [%r5];
	ld.global.u8 	%rs5, [%rd5];
	mul.wide.u16 	%r244, %rs5, %rs4;
$L__BB2_6:
	setp.gt.u32 	%p3, %r2, 499;
	st.shared.u32 	[%r4], %r244;
	bar.sync 	0;
	@%p3 bra 	$L__BB2_8;
	ld.shared.u32 	%r36, [%r4];
	ld.shared.u32 	%r37, [%r4+2000];
	add.s32 	%r38, %r37, %r36;
	st.shared.u32 	[%r4], %r38;
$L__BB2_8:
	setp.gt.u32 	%p4, %r2, 249;
	bar.sync 	0;
	@%p4 bra 	$L__BB2_10;
	ld.shared.u32 	%r39, [%r4];
	ld.shared.u32 	%r40, [%r4+1000];
	add.s32 	%r41, %r40, %r39;
	st.shared.u32 	[%r4], %r41;
$L__BB2_10:
	setp.gt.u32 	%p5, %r2, 124;
	bar.sync 	0;
	@%p5 bra 	$L__BB2_12;
	ld.shared.u32 	%r42, [%r4];
	ld.shared.u32 	%r43, [%r4+500];
	add.s32 	%r44, %r43, %r42;
	st.shared.u32 	[%r4], %r44;
$L__BB2_12:
	setp.ne.s32 	%p6, %r2, 0;
	@%p6 bra 	$L__BB2_14;
	ld.shared.u32 	%r45, [_ZZ22calc_covariance_matrixPhiPjS0_E1b];
	ld.shared.u32 	%r46, [_ZZ22calc_covariance_matrixPhiPjS0_E1b+496];
	add.s32 	%r47, %r46, %r45;
	st.shared.u32 	[_ZZ22calc_covariance_matrixPhiPjS0_E1b], %r47;
$L__BB2_14:
	setp.gt.u32 	%p7, %r2, 61;
	bar.sync 	0;
	@%p7 bra 	$L__BB2_16;
	ld.shared.u32 	%r48, [%r4];
	ld.shared.u32 	%r49, [%r4+248];
	add.s32 	%r50, %r49, %r48;
	st.shared.u32 	[%r4], %r50;
$L__BB2_16:
	setp.gt.u32 	%p8, %r2, 30;
	bar.sync 	0;
	@%p8 bra 	$L__BB2_18;
	ld.shared.u32 	%r51, [%r4];
	ld.shared.u32 	%r52, [%r4+124];
	add.s32 	%r53, %r52, %r51;
	st.shared.u32 	[%r4], %r53;
$L__BB2_18:
	setp.ne.s32 	%p9, %r2, 0;
	@%p9 bra 	$L__BB2_20;
	ld.shared.u32 	%r54, [_ZZ22calc_covariance_matrixPhiPjS0_E1b];
	ld.shared.u32 	%r55, [_ZZ22calc_covariance_matrixPhiPjS0_E1b+120];
	add.s32 	%r56, %r55, %r54;
	st.shared.u32 	[_ZZ22calc_covariance_matrixPhiPjS0_E1b], %r56;
$L__BB2_20:
	setp.gt.u32 	%p10, %r2, 14;
	bar.sync 	0;
	@%p10 bra 	$L__BB2_22;
	ld.shared.u32 	%r57, [%r4];
	ld.shared.u32 	%r58, [%r4+60];
	add.s32 	%r59, %r58, %r57;
	st.shared.u32 	[%r4], %r59;
$L__BB2_22:
	setp.ne.s32 	%p11, %r2, 0;
	@%p11 bra 	$L__BB2_24;
	ld.shared.u32 	%r60, [_ZZ22calc_covariance_matrixPhiPjS0_E1b];
	ld.shared.u32 	%r61, [_ZZ22calc_covariance_matrixPhiPjS0_E1b+56];
	add.s32 	%r62, %r61, %r60;
	st.shared.u32 	[_ZZ22calc_covariance_matrixPhiPjS0_E1b], %r62;
$L__BB2_24:
	setp.gt.u32 	%p12, %r2, 6;
	bar.sync 	0;
	@%p12 bra 	$L__BB2_26;
	ld.shared.u32 	%r63, [%r4];
	ld.shared.u32 	%r64, [%r4+28];
	add.s32 	%r65, %r64, %r63;
	st.shared.u32 	[%r4], %r65;
$L__BB2_26:
	setp.ne.s32 	%p13, %r2, 0;
	@%p13 bra 	$L__BB2_28;
	ld.shared.u32 	%r66, [_ZZ22calc_covariance_matrixPhiPjS0_E1b];
	ld.shared.u32 	%r67, [_ZZ22calc_covariance_matrixPhiPjS0_E1b+24];
	add.s32 	%r68, %r67, %r66;
	st.shared.u32 	[_ZZ22calc_covariance_matrixPhiPjS0_E1b], %r68;
$L__BB2_28:
	setp.gt.u32 	%p14, %r2, 2;
	bar.sync 	0;
	@%p14 bra 	$L__BB2_30;
	ld.shared.u32 	%r69, [%r4];
	ld.shared.u32 	%r70, [%r4+12];
	add.s32 	%r71, %r70, %r69;
	st.shared.u32 	[%r4], %r71;
$L__BB2_30:
	setp.ne.s32 	%p15, %r2, 0;
	@%p15 bra 	$L__BB2_32;
	ld.shared.u32 	%r72, [_ZZ22calc_covariance_matrixPhiPjS0_E1b];
	ld.shared.u32 	%r73, [_ZZ22calc_covariance_matrixPhiPjS0_E1b+8];
	add.s32 	%r74, %r73, %r72;
	st.shared.u32 	[_ZZ22calc_covariance_matrixPhiPjS0_E1b], %r74;
$L__BB2_32:
	setp.ne.s32 	%p16, %r2, 0;
	bar.sync 	0;
	@%p16 bra 	$L__BB2_34;
	ld.shared.u32 	%r75, [%r4];
	ld.shared.u32 	%r76, [_ZZ22calc_covariance_matrixPhiPjS0_E1b+4];
	add.s32 	%r77, %r76, %r75;
	st.shared.u32 	[%r4], %r77;
$L__BB2_34:
	setp.ne.s32 	%p17, %r2, 0;
	bar.sync 	0;
	@%p17 bra 	$L__BB2_36;
	ld.shared.u32 	%r78, [_ZZ22calc_covariance_matrixPhiPjS0_E1b];
	st.global.u32 	[%rd3], %r78;
$L__BB2_36:
	setp.eq.s32 	%p18, %r242, 0;
	@%p18 bra 	$L__BB2_38;
	ld.shared.u8 	%rs7, [%r5+1000];
	ld.global.u8 	%rs8, [%rd5+12000];
	mul.wide.u16 	%r245, %rs8, %rs7;
	bra.uni 	$L__BB2_39;
$L__BB2_38:
	ld.shared.u8 	%rs9, [%r5+1000];
	mul.wide.u16 	%r245, %rs9, %rs9;
$L__BB2_39:
	setp.gt.u32 	%p19, %r2, 499;
	st.shared.u32 	[%r4], %r245;
	bar.sync 	0;
	@%p19 bra 	$L__BB2_41;
	ld.shared.u32 	%r79, [%r4];
	ld.shared.u32 	%r80, [%r4+2000];
	add.s32 	%r81, %r80, %r79;
	st.shared.u32 	[%r4], %r81;
$L__BB2_41:
	setp.gt.u32 	%p20, %r2, 249;
	bar.sync 	0;
	@%p20 bra 	$L__BB2_43;
	ld.shared.u32 	%r82, [%r4];
	ld.shared.u32 	%r83, [%r4+1000];
	add.s32 	%r84, %r83, %r82;
	st.shared.u32 	[%r4], %r84;
$L__BB2_43:
	setp.gt.u32 	%p21, %r2, 124;
	bar.sync 	0;
	@%p21 bra 	$L__BB2_45;
	ld.shared.u32 	%r85, [%r4];
	ld.shared.u32 	%r86, [%r4+500];
	add.s32 	%r87, %r86, %r85;
	st.shared.u32 	[%r4], %r87;
$L__BB2_45:
	setp.ne.s32 	%p22, %r2, 0;
	@%p22 bra 	$L__BB2_47;
	ld.shared.u32 	%r88, [_ZZ22calc_covariance_matrixPhiPjS0_E1b];
	ld.shared.u32 	%r89, [_ZZ22calc_covariance_matrixPhiPjS0_E1b+496];
	add.s32 	%r90, %r89, %r88;
	st.shared.u32 	[_ZZ22calc_covariance_matrixPhiPjS0_E1b], %r90;
$L__BB2_47:
	setp.gt.u32 	%p23, %r2, 61;
	bar.sync 	0;
	@%p23 bra 	$L__BB2_49;
	ld.shared.u32 	%r91, [%r4];
	ld.shared.u32 	%r92, [%r4+248];
	add.s32 	%r93, %r92, %r91;
	st.shared.u32 	[%r4], %r93;
$L__BB2_49:
	setp.gt.u32 	%p24, %r2, 30;
	bar.sync 	0;
	@%p24 bra 	$L__BB2_51;
	ld.shared.u32 	%r94, [%r4];
	ld.shared.u32 	%r95, [%r4+124];
	add.s32 	%r96, %r95, %r94;
	st.shared.u32 	[%r4], %r96;
$L__BB2_51:
	setp.ne.s32 	%p25, %r2, 0;
	@%p25 bra 	$L__BB2_53;
	ld.shared.u32 	%r97, [_ZZ22calc_covariance_matrixPhiPjS0_E1b];
	ld.shared.u32 	%r98, [_ZZ22calc_covariance_matrixPhiPjS0_E1b+120];
	add.s32 	%r99, %r98, %r97;
	st.shared.u32 	[_ZZ22calc_covariance_matrixPhiPjS0_E1b], %r99;
$L__BB2_53:
	setp.gt.u32 	%p26, %r2, 14;
	bar.sync 	0;
	@%p26 bra 	$L__BB2_55;
	ld.shared.u32 	%r100, [%r4];
	ld.shared.u32 	%r101, [%r4+60];
	add.s32 	%r102, %r101, %r100;
	st.shared.u32 	[%r4], %r102;
$L__BB2_55:
	setp.ne.s32 	%p27, %r2, 0;
	@%p27 bra 	$L__BB2_57;
	ld.shared.u32 	%r103, [_ZZ22calc_covariance_matrixPhiPjS0_E1b];
	ld.shared.u32 	%r104, [_ZZ22calc_covariance_matrixPhiPjS0_E1b+56];
	add.s32 	%r105, %r104, %r103;
	st.shared.u32 	[_ZZ22calc_covariance_matrixPhiPjS0_E1b], %r105;
$L__BB2_57:
	setp.gt.u32 	%p28, %r2, 6;
	bar.sync 	0;
	@%p28 bra 	$L__BB2_59;
	ld.shared.u32 	%r106, [%r4];
	ld.shared.u32 	%r107, [%r4+28];
	add.s32 	%r108, %r107, %r106;
	st.shared.u32 	[%r4], %r108;
$L__BB2_59:
	setp.ne.s32 	%p29, %r2, 0;
	@%p29 bra 	$L__BB2_61;
	ld.shared.u32 	%r109, [_ZZ22calc_covariance_matrixPhiPjS0_E1b];
	ld.shared.u32 	%r110, [_ZZ22calc_covariance_matrixPhiPjS0_E1b+24];
	add.s32 	%r111, %r110, %r109;
	st.shared.u32 	[_ZZ22calc_covariance_matrixPhiPjS0_E1b], %r111;
$L__BB2_61:
	setp.gt.u32 	%p30, %r2, 2;
	bar.sync 	0;
	@%p30 bra 	$L__BB2_63;
	ld.shared.u32 	%r112, [%r4];
	ld.shared.u32 	%r113, [%r4+12];
	add.s32 	%r114, %r113, %r112;
	st.shared.u32 	[%r4], %r114;
$L__BB2_63:
	setp.ne.s32 	%p31, %r2, 0;
	@%p31 bra 	$L__BB2_65;
	ld.shared.u32 	%r115, [_ZZ22calc_covariance_matrixPhiPjS0_E1b];
	ld.shared.u32 	%r116, [_ZZ22calc_covariance_matrixPhiPjS0_E1b+8];
	add.s32 	%r117, %r116, %r115;
	st.shared.u32 	[_ZZ22calc_covariance_matrixPhiPjS0_E1b], %r117;
$L__BB2_65:
	setp.ne.s32 	%p32, %r2, 0;
	bar.sync 	0;
	@%p32 bra 	$L__BB2_67;
	ld.shared.u32 	%r118, [%r4];
	ld.shared.u32 	%r119, [_ZZ22calc_covariance_matrixPhiPjS0_E1b+4];
	add.s32 	%r120, %r119, %r118;
	st.shared.u32 	[%r4], %r120;
$L__BB2_67:
	setp.ne.s32 	%p33, %r2, 0;
	bar.sync 	0;
	@%p33 bra 	$L__BB2_69;
	ld.shared.u32 	%r121, [_ZZ22calc_covariance_matrixPhiPjS0_E1b];
	st.global.u32 	[%rd3+48], %r121;
$L__BB2_69:
	setp.eq.s32 	%p34, %r242, 0;
	@%p34 bra 	$L__BB2_71;
	ld.shared.u8 	%rs10, [%r5+2000];
	ld.global.u8 	%rs11, [%rd5+24000];
	mul.wide.u16 	%r246, %rs11, %rs10;
	bra.uni 	$L__BB2_72;
$L__BB2_71:
	ld.shared.u8 	%rs12, [%r5+2000];
	mul.wide.u16 	%r246, %rs12, %rs12;
$L__BB2_72:
	setp.gt.u32 	%p35, %r2, 499;
	st.shared.u32 	[%r4], %r246;
	bar.sync 	0;
	@%p35 bra 	$L__BB2_74;
	ld.shared.u32 	%r122, [%r4];
	ld.shared.u32 	%r123, [%r4+2000];
	add.s32 	%r124, %r123, %r122;
	st.shared.u32 	[%r4], %r124;
$L__BB2_74:
	setp.gt.u32 	%p36, %r2, 249;
	bar.sync 	0;
	@%p36 bra 	$L__BB2_76;
	ld.shared.u32 	%r125, [%r4];
	ld.shared.u32 	%r126, [%r4+1000];
	add.s32 	%r127, %r126, %r125;
	st.shared.u32 	[%r4], %r127;
$L__BB2_76:
	setp.gt.u32 	%p37, %r2, 124;
	bar.sync 	0;
	@%p37 bra 	$L__BB2_78;
	ld.shared.u32 	%r128, [%r4];
	ld.shared.u32 	%r129, [%r4+500];
	add.s32 	%r130, %r129, %r128;
	st.shared.u32 	[%r4], %r130;
$L__BB2_78:
	setp.ne.s32 	%p38, %r2, 0;
	@%p38 bra 	$L__BB2_80;
	ld.shared.u32 	%r131, [_ZZ22calc_covariance_matrixPhiPjS0_E1b];
	ld.shared.u32 	%r132, [_ZZ22calc_covariance_matrixPhiPjS0_E1b+496];
	add.s32 	%r133, %r132, %r131;
	st.shared.u32 	[_ZZ22calc_covariance_matrixPhiPjS0_E1b], %r133;
$L__BB2_80:
	setp.gt.u32 	%p39, %r2, 61;
	bar.sync 	0;
	@%p39 bra 	$L__BB2_82;
	ld.shared.u32 	%r134, [%r4];
	ld.shared.u32 	%r135, [%r4+248];
	add.s32 	%r136, %r135, %r134;
	st.shared.u32 	[%r4], %r136;
$L__BB2_82:
	setp.gt.u32 	%p40, %r2, 30;
	bar.sync 	0;
	@%p40 bra 	$L__BB2_84;
	ld.shared.u32 	%r137, [%r4];
	ld.shared.u32 	%r138, [%r4+124];
	add.s32 	%r139, %r138, %r137;
	st.shared.u32 	[%r4], %r139;
$L__BB2_84:
	setp.ne.s32 	%p41, %r2, 0;
	@%p41 bra 	$L__BB2_86;
	ld.shared.u32 	%r140, [_ZZ22calc_covariance_matrixPhiPjS0_E1b];
	ld.shared.u32 	%r141, [_ZZ22calc_covariance_matrixPhiPjS0_E1b+120];
	add.s32 	%r142, %r141, %r140;
	st.shared.u32 	[_ZZ22calc_covariance_matrixPhiPjS0_E1b], %r142;
$L__BB2_86:
	setp.gt.u32 	%p42, %r2, 14;
	bar.sync 	0;
	@%p42 bra 	$L__BB2_88;
	ld.shared.u32 	%r143, [%r4];
	ld.shared.u32 	%r144, [%r4+60];
	add.s32 	%r145, %r144, %r143;
	st.shared.u32 	[%r4], %r145;
$L__BB2_88:
	setp.ne.s32 	%p43, %r2, 0;
	@%p43 bra 	$L__BB2_90;
	ld.shared.u32 	%r146, [_ZZ22calc_covariance_matrixPhiPjS0_E1b];
	ld.shared.u32 	%r147, [_ZZ22calc_covariance_matrixPhiPjS0_E1b+56];
	add.s32 	%r148, %r147, %r146;
	st.shared.u32 	[_ZZ22calc_covariance_matrixPhiPjS0_E1b], %r148;
$L__BB2_90:
	setp.gt.u32 	%p44, %r2, 6;
	bar.sync 	0;
	@%p44 bra 	$L__BB2_92;
	ld.shared.u32 	%r149, [%r4];
	ld.shared.u32 	%r150, [%r4+28];
	add.s32 	%r151, %r150, %r149;
	st.shared.u32 	[%r4], %r151;
$L__BB2_92:
	setp.ne.s32 	%p45, %r2, 0;
	@%p45 bra 	$L__BB2_94;
	ld.shared.u32 	%r152, [_ZZ22calc_covariance_matrixPhiPjS0_E1b];
	ld.shared.u32 	%r153, [_ZZ22calc_covariance_matrixPhiPjS0_E1b+24];
	add.s32 	%r154, %r153, %r152;
	st.shared.u32 	[_ZZ22calc_covariance_matrixPhiPjS0_E1b], %r154;
$L__BB2_94:
	setp.gt.u32 	%p46, %r2, 2;
	bar.sync 	0;
	@%p46 bra 	$L__BB2_96;
	ld.shared.u32 	%r155, [%r4];
	ld.shared.u32 	%r156, [%r4+12];
	add.s32 	%r157, %r156, %r155;
	st.shared.u32 	[%r4], %r157;
$L__BB2_96:
	setp.ne.s32 	%p47, %r2, 0;
	@%p47 bra 	$L__BB2_98;
	ld.shared.u32 	%r158, [_ZZ22calc_covariance_matrixPhiPjS0_E1b];
	ld.shared.u32 	%r159, [_ZZ22calc_covariance_matrixPhiPjS0_E1b+8];
	add.s32 	%r160, %r159, %r158;
	st.shared.u32 	[_ZZ22calc_covariance_matrixPhiPjS0_E1b], %r160;
$L__BB2_98:
	setp.ne.s32 	%p48, %r2, 0;
	bar.sync 	0;
	@%p48 bra 	$L__BB2_100;
	ld.shared.u32 	%r161, [%r4];
	ld.shared.u32 	%r162, [_ZZ22calc_covariance_matrixPhiPjS0_E1b+4];
	add.s32 	%r163, %r162, %r161;
	st.shared.u32 	[%r4], %r163;
$L__BB2_100:
	setp.ne.s32 	%p49, %r2, 0;
	bar.sync 	0;
	@%p49 bra 	$L__BB2_102;
	ld.shared.u32 	%r164, [_ZZ22calc_covariance_matrixPhiPjS0_E1b];
	st.global.u32 	[%rd3+96], %r164;
$L__BB2_102:
	setp.ne.s32 	%p50, %r3, 0;
	bar.sync 	0;
	@%p50 bra 	$L__BB2_104;
	mul.wide.s32 	%rd13, %r243, 4;
	add.s64 	%rd14, %rd4, %rd13;
	ld.global.u32 	%r165, [%rd14];
	ld.global.u32 	%r166, [%rd2];
	add.s32 	%r167, %r166, %r165;
	st.global.u32 	[%rd14], %r167;
	ld.global.u32 	%r168, [%rd2+4];
	add.s32 	%r169, %r168, %r167;
	st.global.u32 	[%rd14], %r169;
	ld.global.u32 	%r170, [%rd2+8];
	add.s32 	%r171, %r170, %r169;
	st.global.u32 	[%rd14], %r171;
	ld.global.u32 	%r172, [%rd2+12];
	add.s32 	%r173, %r172, %r171;
	st.global.u32 	[%rd14], %r173;
	ld.global.u32 	%r174, [%rd2+16];
	add.s32 	%r175, %r174, %r173;
	st.global.u32 	[%rd14], %r175;
	ld.global.u32 	%r176, [%rd2+20];
	add.s32 	%r177, %r176, %r175;
	st.global.u32 	[%rd14], %r177;
	ld.global.u32 	%r178, [%rd2+24];
	add.s32 	%r179, %r178, %r177;
	st.global.u32 	[%rd14], %r179;
	ld.global.u32 	%r180, [%rd2+28];
	add.s32 	%r181, %r180, %r179;
	st.global.u32 	[%rd14], %r181;
	ld.global.u32 	%r182, [%rd2+32];
	add.s32 	%r183, %r182, %r181;
	st.global.u32 	[%rd14], %r183;
	ld.global.u32 	%r184, [%rd2+36];
	add.s32 	%r185, %r184, %r183;
	st.global.u32 	[%rd14], %r185;
	ld.global.u32 	%r186, [%rd2+40];
	add.s32 	%r187, %r186, %r185;
	st.global.u32 	[%rd14], %r187;
	ld.global.u32 	%r188, [%rd2+44];
	add.s32 	%r189, %r188, %r187;
	st.global.u32 	[%rd14], %r189;
	ld.global.u32 	%r190, [%rd2+48];
	add.s32 	%r191, %r190, %r189;
	st.global.u32 	[%rd14], %r191;
	ld.global.u32 	%r192, [%rd2+52];
	add.s32 	%r193, %r192, %r191;
	st.global.u32 	[%rd14], %r193;
	ld.global.u32 	%r194, [%rd2+56];
	add.s32 	%r195, %r194, %r193;
	st.global.u32 	[%rd14], %r195;
	ld.global.u32 	%r196, [%rd2+60];
	add.s32 	%r197, %r196, %r195;
	st.global.u32 	[%rd14], %r197;
	ld.global.u32 	%r198, [%rd2+64];
	add.s32 	%r199, %r198, %r197;
	st.global.u32 	[%rd14], %r199;
	ld.global.u32 	%r200, [%rd2+68];
	add.s32 	%r201, %r200, %r199;
	st.global.u32 	[%rd14], %r201;
	ld.global.u32 	%r202, [%rd2+72];
	add.s32 	%r203, %r202, %r201;
	st.global.u32 	[%rd14], %r203;
	ld.global.u32 	%r204, [%rd2+76];
	add.s32 	%r205, %r204, %r203;
	st.global.u32 	[%rd14], %r205;
	ld.global.u32 	%r206, [%rd2+80];
	add.s32 	%r207, %r206, %r205;
	st.global.u32 	[%rd14], %r207;
	ld.global.u32 	%r208, [%rd2+84];
	add.s32 	%r209, %r208, %r207;
	st.global.u32 	[%rd14], %r209;
	ld.global.u32 	%r210, [%rd2+88];
	add.s32 	%r211, %r210, %r209;
	st.global.u32 	[%rd14], %r211;
	ld.global.u32 	%r212, [%rd2+92];
	add.s32 	%r213, %r212, %r211;
	st.global.u32 	[%rd14], %r213;
	ld.global.u32 	%r214, [%rd2+96];
	add.s32 	%r215, %r214, %r213;
	st.global.u32 	[%rd14], %r215;
	ld.global.u32 	%r216, [%rd2+100];
	add.s32 	%r217, %r216, %r215;
	st.global.u32 	[%rd14], %r217;
	ld.global.u32 	%r218, [%rd2+104];
	add.s32 	%r219, %r218, %r217;
	st.global.u32 	[%rd14], %r219;
	ld.global.u32 	%r220, [%rd2+108];
	add.s32 	%r221, %r220, %r219;
	st.global.u32 	[%rd14], %r221;
	ld.global.u32 	%r222, [%rd2+112];
	add.s32 	%r223, %r222, %r221;
	st.global.u32 	[%rd14], %r223;
	ld.global.u32 	%r224, [%rd2+116];
	add.s32 	%r225, %r224, %r223;
	st.global.u32 	[%rd14], %r225;
	ld.global.u32 	%r226, [%rd2+120];
	add.s32 	%r227, %r226, %r225;
	st.global.u32 	[%rd14], %r227;
	ld.global.u32 	%r228, [%rd2+124];
	add.s32 	%r229, %r228, %r227;
	st.global.u32 	[%rd14], %r229;
	ld.global.u32 	%r230, [%rd2+128];
	add.s32 	%r231, %r230, %r229;
	st.global.u32 	[%rd14], %r231;
	ld.global.u32 	%r232, [%rd2+132];
	add.s32 	%r233, %r232, %r231;
	st.global.u32 	[%rd14], %r233;
	ld.global.u32 	%r234, [%rd2+136];
	add.s32 	%r235, %r234, %r233;
	st.global.u32 	[%rd14], %r235;
	ld.global.u32 	%r236, [%rd2+140];
	add.s32 	%r237, %r236, %r235;
	st.global.u32 	[%rd14], %r237;
$L__BB2_104:
	add.s32 	%r243, %r243, 1;
	add.s32 	%r242, %r242, 1;
	add.s32 	%r241, %r241, 1;
	setp.ne.s32 	%p51, %r241, 0;
	add.s32 	%r240, %r240, 36000;
	@%p51 bra 	$L__BB2_3;
	add.s32 	%r239, %r239, 1;
	setp.ne.s32 	%p52, %r239, %r29;
	@%p52 bra 	$L__BB2_2;
$L__BB2_106:
	ret;

}
	// .globl	_Z24calc_covariance_matrix_1PhiPjS0_
.visible .entry _Z24calc_covariance_matrix_1PhiPjS0_(
	.param .u64 .ptr .align 1 _Z24calc_covariance_matrix_1PhiPjS0__param_0,
	.param .u32 _Z24calc_covariance_matrix_1PhiPjS0__param_1,
	.param .u64 .ptr .align 1 _Z24calc_covariance_matrix_1PhiPjS0__param_2,
	.param .u64 .ptr .align 1 _Z24calc_covariance_matrix_1PhiPjS0__param_3
)
{
	.reg .pred 	%p<20>;
	.reg .b16 	%rs<3>;
	.reg .b32 	%r<144>;
	.reg .b64 	%rd<15>;
	// demoted variable
	.shared .align 4 .b8 _ZZ24calc_covariance_matrix_1PhiPjS0_E1a[4000];
	ld.param.u64 	%rd7, [_Z24calc_covariance_matrix_1PhiPjS0__param_0];
	ld.param.u32 	%r17, [_Z24calc_covariance_matrix_1PhiPjS0__param_1];
	ld.param.u64 	%rd6, [_Z24calc_covariance_matrix_1PhiPjS0__param_2];
	ld.param.u64 	%rd8, [_Z24calc_covariance_matrix_1PhiPjS0__param_3];
	cvta.to.global.u64 	%rd1, %rd8;
	cvta.to.global.u64 	%rd2, %rd7;
	mov.u32 	%r18, %ntid.x;
	mov.u32 	%r1, %ctaid.x;
	mov.u32 	%r2, %tid.x;
	mad.lo.s32 	%r3, %r18, %r1, %r2;
	setp.lt.s32 	%p1, %r17, 1;
	@%p1 bra 	$L__BB3_37;
	shl.b32 	%r20, %r2, 2;
	mov.u32 	%r21, _ZZ24calc_covariance_matrix_1PhiPjS0_E1a;
	add.s32 	%r4, %r21, %r20;
	mul.wide.u32 	%rd9, %r1, 4;
	add.s64 	%rd3, %rd1, %rd9;
	neg.s32 	%r5, %r17;
	cvta.to.global.u64 	%rd4, %rd6;
	mov.b32 	%r139, 0;
	mov.u32 	%r143, %r139;
$L__BB3_2:
	mad.lo.s32 	%r141, %r139, 36000, %r3;
	cvt.s64.s32 	%rd10, %r141;
	add.s64 	%rd5, %rd2, %rd10;
	add.s32 	%r142, %r5, %r139;
$L__BB3_3:
	setp.gt.u32 	%p2, %r2, 499;
	cvt.s64.s32 	%rd11, %r141;
	add.s64 	%rd12, %rd2, %rd11;
	ld.global.u8 	%rs1, [%rd5];
	ld.global.u8 	%rs2, [%rd12];
	mul.wide.u16 	%r22, %rs2, %rs1;
	st.shared.u32 	[%r4], %r22;
	bar.sync 	0;
	@%p2 bra 	$L__BB3_5;
	ld.shared.u32 	%r23, [%r4];
	ld.shared.u32 	%r24, [%r4+2000];
	add.s32 	%r25, %r24, %r23;
	st.shared.u32 	[%r4], %r25;
$L__BB3_5:
	setp.gt.u32 	%p3, %r2, 249;
	bar.sync 	0;
	bar.sync 	0;
	@%p3 bra 	$L__BB3_7;
	ld.shared.u32 	%r26, [%r4];
	ld.shared.u32 	%r27, [%r4+1000];
	add.s32 	%r28, %r27, %r26;
	st.shared.u32 	[%r4], %r28;
$L__BB3_7:
	setp.gt.u32 	%p4, %r2, 124;
	bar.sync 	0;
	bar.sync 	0;
	@%p4 bra 	$L__BB3_9;
	ld.shared.u32 	%r29, [%r4];
	ld.shared.u32 	%r30, [%r4+500];
	add.s32 	%r31, %r30, %r29;
	st.shared.u32 	[%r4], %r31;
$L__BB3_9:
	setp.ne.s32 	%p5, %r2, 0;
	bar.sync 	0;
	@%p5 bra 	$L__BB3_11;
	ld.shared.u32 	%r32, [_ZZ24calc_covariance_matrix_1PhiPjS0_E1a];
	ld.shared.u32 	%r33, [_ZZ24calc_covariance_matrix_1PhiPjS0_E1a+496];
	add.s32 	%r34, %r33, %r32;
	st.shared.u32 	[_ZZ24calc_covariance_matrix_1PhiPjS0_E1a], %r34;
$L__BB3_11:
	setp.gt.u32 	%p6, %r2, 61;
	bar.sync 	0;
	@%p6 bra 	$L__BB3_13;
	ld.shared.u32 	%r35, [%r4];
	ld.shared.u32 	%r36, [%r4+248];
	add.s32 	%r37, %r36, %r35;
	st.shared.u32 	[%r4], %r37;
$L__BB3_13:
	setp.gt.u32 	%p7, %r2, 30;
	bar.sync 	0;
	bar.sync 	0;
	@%p7 bra 	$L__BB3_15;
	ld.shared.u32 	%r38, [%r4];
	ld.shared.u32 	%r39, [%r4+124];
	add.s32 	%r40, %r39, %r38;
	st.shared.u32 	[%r4], %r40;
$L__BB3_15:
	setp.ne.s32 	%p8, %r2, 0;
	bar.sync 	0;
	@%p8 bra 	$L__BB3_17;
	ld.shared.u32 	%r41, [_ZZ24calc_covariance_matrix_1PhiPjS0_E1a];
	ld.shared.u32 	%r42, [_ZZ24calc_covariance_matrix_1PhiPjS0_E1a+120];
	add.s32 	%r43, %r42, %r41;
	st.shared.u32 	[_ZZ24calc_covariance_matrix_1PhiPjS0_E1a], %r43;
$L__BB3_17:
	setp.gt.u32 	%p9, %r2, 14;
	bar.sync 	0;
	@%p9 bra 	$L__BB3_19;
	ld.shared.u32 	%r44, [%r4];
	ld.shared.u32 	%r45, [%r4+60];
	add.s32 	%r46, %r45, %r44;
	st.shared.u32 	[%r4], %r46;
$L__BB3_19:
	setp.ne.s32 	%p10, %r2, 0;
	bar.sync 	0;
	@%p10 bra 	$L__BB3_21;
	ld.shared.u32 	%r47, [_ZZ24calc_covariance_matrix_1PhiPjS0_E1a];
	ld.shared.u32 	%r48, [_ZZ24calc_covariance_matrix_1PhiPjS0_E1a+56];
	add.s32 	%r49, %r48, %r47;
	st.shared.u32 	[_ZZ24calc_covariance_matrix_1PhiPjS0_E1a], %r49;
$L__BB3_21:
	setp.gt.u32 	%p11, %r2, 6;
	bar.sync 	0;
	@%p11 bra 	$L__BB3_23;
	ld.shared.u32 	%r50, [%r4];
	ld.shared.u32 	%r51, [%r4+28];
	add.s32 	%r52, %r51, %r50;
	st.shared.u32 	[%r4], %r52;
$L__BB3_23:
	setp.ne.s32 	%p12, %r2, 0;
	bar.sync 	0;
	@%p12 bra 	$L__BB3_25;
	ld.shared.u32 	%r53, [_ZZ24calc_covariance_matrix_1PhiPjS0_E1a];
	ld.shared.u32 	%r54, [_ZZ24calc_covariance_matrix_1PhiPjS0_E1a+24];
	add.s32 	%r55, %r54, %r53;
	st.shared.u32 	[_ZZ24calc_covariance_matrix_1PhiPjS0_E1a], %r55;
$L__BB3_25:
	setp.gt.u32 	%p13, %r2, 2;
	bar.sync 	0;
	@%p13 bra 	$L__BB3_27;
	ld.shared.u32 	%r56, [%r4];
	ld.shared.u32 	%r57, [%r4+12];
	add.s32 	%r58, %r57, %r56;
	st.shared.u32 	[%r4], %r58;
$L__BB3_27:
	setp.ne.s32 	%p14, %r2, 0;
	bar.sync 	0;
	@%p14 bra 	$L__BB3_29;
	ld.shared.u32 	%r59, [_ZZ24calc_covariance_matrix_1PhiPjS0_E1a];
	ld.shared.u32 	%r60, [_ZZ24calc_covariance_matrix_1PhiPjS0_E1a+8];
	add.s32 	%r61, %r60, %r59;
	st.shared.u32 	[_ZZ24calc_covariance_matrix_1PhiPjS0_E1a], %r61;
$L__BB3_29:
	setp.ne.s32 	%p15, %r2, 0;
	bar.sync 	0;
	@%p15 bra 	$L__BB3_31;
	ld.shared.u32 	%r62, [%r4];
	ld.shared.u32 	%r63, [_ZZ24calc_covariance_matrix_1PhiPjS0_E1a+4];
	add.s32 	%r64, %r63, %r62;
	st.shared.u32 	[%r4], %r64;
$L__BB3_31:
	setp.ne.s32 	%p16, %r2, 0;
	bar.sync 	0;
	bar.sync 	0;
	@%p16 bra 	$L__BB3_33;
	ld.shared.u32 	%r65, [_ZZ24calc_covariance_matrix_1PhiPjS0_E1a];
	st.global.u32 	[%rd3], %r65;
$L__BB3_33:
	setp.ne.s32 	%p17, %r3, 0;
	bar.sync 	0;
	@%p17 bra 	$L__BB3_35;
	mul.wide.s32 	%rd13, %r143, 4;
	add.s64 	%rd14, %rd4, %rd13;
	ld.global.u32 	%r66, [%rd14];
	ld.global.u32 	%r67, [%rd1];
	add.s32 	%r68, %r67, %r66;
	st.global.u32 	[%rd14], %r68;
	ld.global.u32 	%r69, [%rd1+4];
	add.s32 	%r70, %r69, %r68;
	st.global.u32 	[%rd14], %r70;
	ld.global.u32 	%r71, [%rd1+8];
	add.s32 	%r72, %r71, %r70;
	st.global.u32 	[%rd14], %r72;
	ld.global.u32 	%r73, [%rd1+12];
	add.s32 	%r74, %r73, %r72;
	st.global.u32 	[%rd14], %r74;
	ld.global.u32 	%r75, [%rd1+16];
	add.s32 	%r76, %r75, %r74;
	st.global.u32 	[%rd14], %r76;
	ld.global.u32 	%r77, [%rd1+20];
	add.s32 	%r78, %r77, %r76;
	st.global.u32 	[%rd14], %r78;
	ld.global.u32 	%r79, [%rd1+24];
	add.s32 	%r80, %r79, %r78;
	st.global.u32 	[%rd14], %r80;
	ld.global.u32 	%r81, [%rd1+28];
	add.s32 	%r82, %r81, %r80;
	st.global.u32 	[%rd14], %r82;
	ld.global.u32 	%r83, [%rd1+32];
	add.s32 	%r84, %r83, %r82;
	st.global.u32 	[%rd14], %r84;
	ld.global.u32 	%r85, [%rd1+36];
	add.s32 	%r86, %r85, %r84;
	st.global.u32 	[%rd14], %r86;
	ld.global.u32 	%r87, [%rd1+40];
	add.s32 	%r88, %r87, %r86;
	st.global.u32 	[%rd14], %r88;
	ld.global.u32 	%r89, [%rd1+44];
	add.s32 	%r90, %r89, %r88;
	st.global.u32 	[%rd14], %r90;
	ld.global.u32 	%r91, [%rd1+48];
	add.s32 	%r92, %r91, %r90;
	st.global.u32 	[%rd14], %r92;
	ld.global.u32 	%r93, [%rd1+52];
	add.s32 	%r94, %r93, %r92;
	st.global.u32 	[%rd14], %r94;
	ld.global.u32 	%r95, [%rd1+56];
	add.s32 	%r96, %r95, %r94;
	st.global.u32 	[%rd14], %r96;
	ld.global.u32 	%r97, [%rd1+60];
	add.s32 	%r98, %r97, %r96;
	st.global.u32 	[%rd14], %r98;
	ld.global.u32 	%r99, [%rd1+64];
	add.s32 	%r100, %r99, %r98;
	st.global.u32 	[%rd14], %r100;
	ld.global.u32 	%r101, [%rd1+68];
	add.s32 	%r102, %r101, %r100;
	st.global.u32 	[%rd14], %r102;
	ld.global.u32 	%r103, [%rd1+72];
	add.s32 	%r104, %r103, %r102;
	st.global.u32 	[%rd14], %r104;
	ld.global.u32 	%r105, [%rd1+76];
	add.s32 	%r106, %r105, %r104;
	st.global.u32 	[%rd14], %r106;
	ld.global.u32 	%r107, [%rd1+80];
	add.s32 	%r108, %r107, %r106;
	st.global.u32 	[%rd14], %r108;
	ld.global.u32 	%r109, [%rd1+84];
	add.s32 	%r110, %r109, %r108;
	st.global.u32 	[%rd14], %r110;
	ld.global.u32 	%r111, [%rd1+88];
	add.s32 	%r112, %r111, %r110;
	st.global.u32 	[%rd14], %r112;
	ld.global.u32 	%r113, [%rd1+92];
	add.s32 	%r114, %r113, %r112;
	st.global.u32 	[%rd14], %r114;
	ld.global.u32 	%r115, [%rd1+96];
	add.s32 	%r116, %r115, %r114;
	st.global.u32 	[%rd14], %r116;
	ld.global.u32 	%r117, [%rd1+100];
	add.s32 	%r118, %r117, %r116;
	st.global.u32 	[%rd14], %r118;
	ld.global.u32 	%r119, [%rd1+104];
	add.s32 	%r120, %r119, %r118;
	st.global.u32 	[%rd14], %r120;
	ld.global.u32 	%r121, [%rd1+108];
	add.s32 	%r122, %r121, %r120;
	st.global.u32 	[%rd14], %r122;
	ld.global.u32 	%r123, [%rd1+112];
	add.s32 	%r124, %r123, %r122;
	st.global.u32 	[%rd14], %r124;
	ld.global.u32 	%r125, [%rd1+116];
	add.s32 	%r126, %r125, %r124;
	st.global.u32 	[%rd14], %r126;
	ld.global.u32 	%r127, [%rd1+120];
	add.s32 	%r128, %r127, %r126;
	st.global.u32 	[%rd14], %r128;
	ld.global.u32 	%r129, [%rd1+124];
	add.s32 	%r130, %r129, %r128;
	st.global.u32 	[%rd14], %r130;
	ld.global.u32 	%r131, [%rd1+128];
	add.s32 	%r132, %r131, %r130;
	st.global.u32 	[%rd14], %r132;
	ld.global.u32 	%r133, [%rd1+132];
	add.s32 	%r134, %r133, %r132;
	st.global.u32 	[%rd14], %r134;
	ld.global.u32 	%r135, [%rd1+136];
	add.s32 	%r136, %r135, %r134;
	st.global.u32 	[%rd14], %r136;
	ld.global.u32 	%r137, [%rd1+140];
	add.s32 	%r138, %r137, %r136;
	st.global.u32 	[%rd14], %r138;
$L__BB3_35:
	add.s32 	%r143, %r143, 1;
	add.s32 	%r142, %r142, 1;
	setp.ne.s32 	%p18, %r142, 0;
	add.s32 	%r141, %r141, 36000;
	@%p18 bra 	$L__BB3_3;
	add.s32 	%r139, %r139, 1;
	setp.ne.s32 	%p19, %r139, %r17;
	@%p19 bra 	$L__BB3_2;
$L__BB3_37:
	ret;

}
	// .globl	_Z4meanP6uchar3S0_i
.visible .entry _Z4meanP6uchar3S0_i(
	.param .u64 .ptr .align 1 _Z4meanP6uchar3S0_i_param_0,
	.param .u64 .ptr .align 1 _Z4meanP6uchar3S0_i_param_1,
	.param .u32 _Z4meanP6uchar3S0_i_param_2
)
{
	.reg .pred 	%p<6>;
	.reg .b16 	%rs<73>;
	.reg .b32 	%r<23>;
	.reg .b64 	%rd<13>;

	ld.param.u64 	%rd3, [_Z4meanP6uchar3S0_i_param_0];
	ld.param.u64 	%rd4, [_Z4meanP6uchar3S0_i_param_1];
	ld.param.u32 	%r11, [_Z4meanP6uchar3S0_i_param_2];
	cvta.to.global.u64 	%rd1, %rd4;
	cvta.to.global.u64 	%rd2, %rd3;
	mov.u32 	%r12, %ntid.x;
	mov.u32 	%r13, %ctaid.x;
	mov.u32 	%r14, %tid.x;
	mad.lo.s32 	%r1, %r12, %r13, %r14;
	setp.lt.s32 	%p1, %r11, 1;
	@%p1 bra 	$L__BB4_6;
	setp.eq.s32 	%p2, %r11, 1;
	mov.b32 	%r22, 0;
	@%p2 bra 	$L__BB4_4;
	and.b32  	%r22, %r11, 2147483646;
	neg.s32 	%r21, %r22;
	mov.u32 	%r19, %r1;
	mov.u32 	%r20, %r1;
$L__BB4_3:
	mul.wide.s32 	%rd5, %r19, 3;
	add.s64 	%rd6, %rd2, %rd5;
	ld.global.u8 	%rs1, [%rd6];
	ld.global.u8 	%rs2, [%rd6+108000];
	add.s16 	%rs3, %rs2, %rs1;
	ld.global.u8 	%rs4, [%rd6+216000];
	add.s16 	%rs5, %rs3, %rs4;
	ld.global.u8 	%rs6, [%rd6+324000];
	add.s16 	%rs7, %rs5, %rs6;
	shr.u16 	%rs8, %rs7, 2;
	mul.wide.s32 	%rd7, %r20, 3;
	add.s64 	%rd8, %rd1, %rd7;
	st.global.u8 	[%rd8], %rs8;
	ld.global.u8 	%rs9, [%rd6+1];
	ld.global.u8 	%rs10, [%rd6+108001];
	add.s16 	%rs11, %rs10, %rs9;
	ld.global.u8 	%rs12, [%rd6+216001];
	add.s16 	%rs13, %rs11, %rs12;
	ld.global.u8 	%rs14, [%rd6+324001];
	add.s16 	%rs15, %rs13, %rs14;
	shr.u16 	%rs16, %rs15, 2;
	st.global.u8 	[%rd8+1], %rs16;
	ld.global.u8 	%rs17, [%rd6+2];
	ld.global.u8 	%rs18, [%rd6+108002];
	add.s16 	%rs19, %rs18, %rs17;
	ld.global.u8 	%rs20, [%rd6+216002];
	add.s16 	%rs21, %rs19, %rs20;
	ld.global.u8 	%rs22, [%rd6+324002];
	add.s16 	%rs23, %rs21, %rs22;
	shr.u16 	%rs24, %rs23, 2;
	st.global.u8 	[%rd8+2], %rs24;
	ld.global.u8 	%rs25, [%rd6+432000];
	ld.global.u8 	%rs26, [%rd6+540000];
	add.s16 	%rs27, %rs26, %rs25;
	ld.global.u8 	%rs28, [%rd6+648000];
	add.s16 	%rs29, %rs27, %rs28;
	ld.global.u8 	%rs30, [%rd6+756000];
	add.s16 	%rs31, %rs29, %rs30;
	shr.u16 	%rs32, %rs31, 2;
	st.global.u8 	[%rd8+108000], %rs32;
	ld.global.u8 	%rs33, [%rd6+432001];
	ld.global.u8 	%rs34, [%rd6+540001];
	add.s16 	%rs35, %rs34, %rs33;
	ld.global.u8 	%rs36, [%rd6+648001];
	add.s16 	%rs37, %rs35, %rs36;
	ld.global.u8 	%rs38, [%rd6+756001];
	add.s16 	%rs39, %rs37, %rs38;
	shr.u16 	%rs40, %rs39, 2;
	st.global.u8 	[%rd8+108001], %rs40;
	ld.global.u8 	%rs41, [%rd6+432002];
	ld.global.u8 	%rs42, [%rd6+540002];
	add.s16 	%rs43, %rs42, %rs41;
	ld.global.u8 	%rs44, [%rd6+648002];
	add.s16 	%rs45, %rs43, %rs44;
	ld.global.u8 	%rs46, [%rd6+756002];
	add.s16 	%rs47, %rs45, %rs46;
	shr.u16 	%rs48, %rs47, 2;
	st.global.u8 	[%rd8+108002], %rs48;
	add.s32 	%r21, %r21, 2;
	add.s32 	%r20, %r20, 72000;
	add.s32 	%r19, %r19, 288000;
	setp.ne.s32 	%p3, %r21, 0;
	@%p3 bra 	$L__BB4_3;
$L__BB4_4:
	and.b32  	%r16, %r11, 1;
	setp.eq.b32 	%p4, %r16, 1;
	not.pred 	%p5, %p4;
	@%p5 bra 	$L__BB4_6;
	mad.lo.s32 	%r17, %r22, 144000, %r1;
	mul.wide.s32 	%rd9, %r17, 3;
	add.s64 	%rd10, %rd2, %rd9;
	ld.global.u8 	%rs49, [%rd10];
	ld.global.u8 	%rs50, [%rd10+108000];
	add.s16 	%rs51, %rs50, %rs49;
	ld.global.u8 	%rs52, [%rd10+216000];
	add.s16 	%rs53, %rs51, %rs52;
	ld.global.u8 	%rs54, [%rd10+324000];
	add.s16 	%rs55, %rs53, %rs54;
	shr.u16 	%rs56, %rs55, 2;
	mad.lo.s32 	%r18, %r22, -108000, %r17;
	mul.wide.s32 	%rd11, %r18, 3;
	add.s64 	%rd12, %rd1, %rd11;
	st.global.u8 	[%rd12], %rs56;
	ld.global.u8 	%rs57, [%rd10+1];
	ld.global.u8 	%rs58, [%rd10+108001];
	add.s16 	%rs59, %rs58, %rs57;
	ld.global.u8 	%rs60, [%rd10+216001];
	add.s16 	%rs61, %rs59, %rs60;
	ld.global.u8 	%rs62, [%rd10+324001];
	add.s16 	%rs63, %rs61, %rs62;
	shr.u16 	%rs64, %rs63, 2;
	st.global.u8 	[%rd12+1], %rs64;
	ld.global.u8 	%rs65, [%rd10+2];
	ld.global.u8 	%rs66, [%rd10+108002];
	add.s16 	%rs67, %rs66, %rs65;
	ld.global.u8 	%rs68, [%rd10+216002];
	add.s16 	%rs69, %rs67, %rs68;
	ld.global.u8 	%rs70, [%rd10+324002];
	add.s16 	%rs71, %rs69, %rs70;
	shr.u16 	%rs72, %rs71, 2;
	st.global.u8 	[%rd12+2], %rs72;
$L__BB4_6:
	ret;

}


// ===== COMPILED SASS (sm_100) =====

	.target	sm_100

	.elftype	@"ET_EXEC"


//--------------------- .note.nv.tkinfo           --------------------------
	.section	.note.nv.tkinfo,"",@"SHT_NOTE"
	.sectionflags	@"SHF_NOTE_NV_TKINFO"
	.tkinfo
        /*0018*/ 	.word	0x00000002
        /*0030*/ 	.string	""
        /*0030*/ 	.string	"ptxas"
        /*0030*/ 	.string	"Cuda compilation tools, release 13.0, V13.0.88"
        /*0030*/ 	.string	"Build cuda_13.0.r13.0/compiler.36424714_0"
        /*0030*/ 	.string	"-arch sm_100 -m 64 "



//--------------------- .note.nv.cuinfo           --------------------------
	.section	.note.nv.cuinfo,"",@"SHT_NOTE"
	.sectionflags	@"SHF_NOTE_NV_CUINFO"
        /*0018*/ 	.short	0x0002
        /*001a*/ 	.short	0x0064
        /*001c*/ 	.short	0x0082
	.zero		2


//--------------------- .nv.info                  --------------------------
	.section	.nv.info,"",@"SHT_CUDA_INFO"
	.align	4


	//----- nvinfo : EIATTR_REGCOUNT
	.align		4
        /*0000*/ 	.byte	0x04, 0x2f
        /*0002*/ 	.short	(.L_1 - .L_0)
	.align		4
.L_0:
        /*0004*/ 	.word	index@(_Z13rgb2gray_meanP6uchar3PhiS1_)
        /*0008*/ 	.word	0x00000028


	//----- nvinfo : EIATTR_FRAME_SIZE
	.align		4
.L_1:
        /*000c*/ 	.byte	0x04, 0x11
        /*000e*/ 	.short	(.L_3 - .L_2)
	.align		4
.L_2:
        /*0010*/ 	.word	index@($__internal_0_$__cuda_sm20_div_rn_f64_full)
        /*0014*/ 	.word	0x00000000


	//----- nvinfo : EIATTR_FRAME_SIZE
	.align		4
.L_3:
        /*0018*/ 	.byte	0x04, 0x11
        /*001a*/ 	.short	(.L_5 - .L_4)
	.align		4
.L_4:
        /*001c*/ 	.word	index@(_Z13rgb2gray_meanP6uchar3PhiS1_)
        /*0020*/ 	.word	0x00000000


	//----- nvinfo : EIATTR_REGCOUNT
	.align		4
.L_5:
        /*0024*/ 	.byte	0x04, 0x2f
        /*0026*/ 	.short	(.L_7 - .L_6)
	.align		4
.L_6:
        /*0028*/ 	.word	index@(_Z13rgb2gray_testP6uchar3Phi)
        /*002c*/ 	.word	0x0000001c


	//----- nvinfo : EIATTR_FRAME_SIZE
	.align		4
.L_7:
        /*0030*/ 	.byte	0x04, 0x11
        /*0032*/ 	.short	(.L_9 - .L_8)
	.align		4
.L_8:
        /*0034*/ 	.word	index@(_Z13rgb2gray_testP6uchar3Phi)
        /*0038*/ 	.word	0x00000000


	//----- nvinfo : EIATTR_REGCOUNT
	.align		4
.L_9:
        /*003c*/ 	.byte	0x04, 0x2f
        /*003e*/ 	.short	(.L_11 - .L_10)
	.align		4
.L_10:
        /*0040*/ 	.word	index@(_Z22calc_covariance_matrixPhiPjS0_)
        /*0044*/ 	.word	0x0000001d


	//----- nvinfo : EIATTR_FRAME_SIZE
	.align		4
.L_11:
        /*0048*/ 	.byte	0x04, 0x11
        /*004a*/ 	.short	(.L_13 - .L_12)
	.align		4
.L_12:
        /*004c*/ 	.word	index@(_Z22calc_covariance_matrixPhiPjS0_)
        /*0050*/ 	.word	0x00000000


	//----- nvinfo : EIATTR_REGCOUNT
	.align		4
.L_13:
        /*0054*/ 	.byte	0x04, 0x2f
        /*0056*/ 	.short	(.L_15 - .L_14)
	.align		4
.L_14:
        /*0058*/ 	.word	index@(_Z24calc_covariance_matrix_1PhiPjS0_)
        /*005c*/ 	.word	0x0000001a


	//----- nvinfo : EIATTR_FRAME_SIZE
	.align		4
.L_15:
        /*0060*/ 	.byte	0x04, 0x11
        /*0062*/ 	.short	(.L_17 - .L_16)
	.align		4
.L_16:
        /*0064*/ 	.word	index@(_Z24calc_covariance_matrix_1PhiPjS0_)
        /*0068*/ 	.word	0x00000000


	//----- nvinfo : EIATTR_REGCOUNT
	.align		4
.L_17:
        /*006c*/ 	.byte	0x04, 0x2f
        /*006e*/ 	.short	(.L_19 - .L_18)
	.align		4
.L_18:
        /*0070*/ 	.word	index@(_Z4meanP6uchar3S0_i)
        /*0074*/ 	.word	0x00000014


	//----- nvinfo : EIATTR_FRAME_SIZE
	.align		4
.L_19:
        /*0078*/ 	.byte	0x04, 0x11
        /*007a*/ 	.short	(.L_21 - .L_20)
	.align		4
.L_20:
        /*007c*/ 	.word	index@(_Z4meanP6uchar3S0_i)
        /*0080*/ 	.word	0x00000000


	//----- nvinfo : EIATTR_MIN_STACK_SIZE
	.align		4
.L_21:
        /*0084*/ 	.byte	0x04, 0x12
        /*0086*/ 	.short	(.L_23 - .L_22)
	.align		4
.L_22:
        /*0088*/ 	.word	index@(_Z4meanP6uchar3S0_i)
        /*008c*/ 	.word	0x00000000


	//----- nvinfo : EIATTR_MIN_STACK_SIZE
	.align		4
.L_23:
        /*0090*/ 	.byte	0x04, 0x12
        /*0092*/ 	.short	(.L_25 - .L_24)
	.align		4
.L_24:
        /*0094*/ 	.word	index@(_Z24calc_covariance_matrix_1PhiPjS0_)
        /*0098*/ 	.word	0x00000000


	//----- nvinfo : EIATTR_MIN_STACK_SIZE
	.align		4
.L_25:
        /*009c*/ 	.byte	0x04, 0x12
        /*009e*/ 	.short	(.L_27 - .L_26)
	.align		4
.L_26:
        /*00a0*/ 	.word	index@(_Z22calc_covariance_matrixPhiPjS0_)
        /*00a4*/ 	.word	0x00000000


	//----- nvinfo : EIATTR_MIN_STACK_SIZE
	.align		4
.L_27:
        /*00a8*/ 	.byte	0x04, 0x12
        /*00aa*/ 	.short	(.L_29 - .L_28)
	.align		4
.L_28:
        /*00ac*/ 	.word	index@(_Z13rgb2gray_testP6uchar3Phi)
        /*00b0*/ 	.word	0x00000000


	//----- nvinfo : EIATTR_MIN_STACK_SIZE
	.align		4
.L_29:
        /*00b4*/ 	.byte	0x04, 0x12
        /*00b6*/ 	.short	(.L_31 - .L_30)
	.align		4
.L_30:
        /*00b8*/ 	.word	index@(_Z13rgb2gray_meanP6uchar3PhiS1_)
        /*00bc*/ 	.word	0x00000000
.L_31:


//--------------------- .nv.compat                --------------------------
	.section	.nv.compat,"",@"SHT_CUDA_COMPAT_INFO"
	.align	4
        /*0000*/ 	.byte	0x02, 0x09, 0x00, 0x00, 0x02, 0x02, 0x01, 0x00, 0x02, 0x05, 0x05, 0x00, 0x03, 0x07, 0x01, 0x01
        /*0010*/ 	.byte	0x02, 0x03, 0x00, 0x00, 0x02, 0x06, 0x01, 0x00, 0x04, 0x0b, 0x08, 0x00, 0x01, 0x00, 0x00, 0x00
        /*0020*/ 	.byte	0x00, 0x00, 0x00, 0x00


//--------------------- .nv.info._Z4meanP6uchar3S0_i --------------------------
	.section	.nv.info._Z4meanP6uchar3S0_i,"",@"SHT_CUDA_INFO"
	.sectionflags	@""
	.align	4


	//----- nvinfo : EIATTR_CUDA_API_VERSION
	.align		4
        /*0000*/ 	.byte	0x04, 0x37
        /*0002*/ 	.short	(.L_33 - .L_32)
.L_32:
        /*0004*/ 	.word	0x00000082


	//----- nvinfo : EIATTR_KPARAM_INFO
	.align		4
.L_33:
        /*0008*/ 	.byte	0x04, 0x17
        /*000a*/ 	.short	(.L_35 - .L_34)
.L_34:
        /*000c*/ 	.word	0x00000000
        /*0010*/ 	.short	0x0002
        /*0012*/ 	.short	0x0010
        /*0014*/ 	.byte	0x00, 0xf0, 0x11, 0x00


	//----- nvinfo : EIATTR_KPARAM_INFO
	.align		4
.L_35:
        /*0018*/ 	.byte	0x04, 0x17
        /*001a*/ 	.short	(.L_37 - .L_36)
.L_36:
        /*001c*/ 	.word	0x00000000
        /*0020*/ 	.short	0x0001
        /*0022*/ 	.short	0x0008
        /*0024*/ 	.byte	0x00, 0xf5, 0x21, 0x00


	//----- nvinfo : EIATTR_KPARAM_INFO
	.align		4
.L_37:
        /*0028*/ 	.byte	0x04, 0x17
        /*002a*/ 	.short	(.L_39 - .L_38)
.L_38:
        /*002c*/ 	.word	0x00000000
        /*0030*/ 	.short	0x0000
        /*0032*/ 	.short	0x0000
        /*0034*/ 	.byte	0x00, 0xf5, 0x21, 0x00


	//----- nvinfo : EIATTR_SPARSE_MMA_MASK
	.align		4
.L_39:
        /*0038*/ 	.byte	0x03, 0x50
        /*003a*/ 	.short	0x0000


	//----- nvinfo : EIATTR_MAXREG_COUNT
	.align		4
        /*003c*/ 	.byte	0x03, 0x1b
        /*003e*/ 	.short	0x00ff


	//----- nvinfo : EIATTR_MERCURY_ISA_VERSION
	.align		4
        /*0040*/ 	.byte	0x03, 0x5f
        /*0042*/ 	.short	0x0101


	//----- nvinfo : EIATTR_VRC_CTA_INIT_COUNT
	.align		4
        /*0044*/ 	.byte	0x02, 0x4a
	.zero		1
	.zero		1


	//----- nvinfo : EIATTR_EXIT_INSTR_OFFSETS
	.align		4
        /*0048*/ 	.byte	0x04, 0x1c
        /*004a*/ 	.short	(.L_41 - .L_40)


	//   ....[0]....
.L_40:
        /*004c*/ 	.word	0x00000070


	//   ....[1]....
        /*0050*/ 	.word	0x000004b0


	//   ....[2]....
        /*0054*/ 	.word	0x000006a0


	//----- nvinfo : EIATTR_CBANK_PARAM_SIZE
	.align		4
.L_41:
        /*0058*/ 	.byte	0x03, 0x19
        /*005a*/ 	.short	0x0014


	//----- nvinfo : EIATTR_PARAM_CBANK
	.align		4
        /*005c*/ 	.byte	0x04, 0x0a
        /*005e*/ 	.short	(.L_43 - .L_42)
	.align		4
.L_42:
        /*0060*/ 	.word	index@(.nv.constant0._Z4meanP6uchar3S0_i)
        /*0064*/ 	.short	0x0380
        /*0066*/ 	.short	0x0014


	//----- nvinfo : EIATTR_SW_WAR
	.align		4
.L_43:
        /*0068*/ 	.byte	0x04, 0x36
        /*006a*/ 	.short	(.L_45 - .L_44)
.L_44:
        /*006c*/ 	.word	0x00000008
.L_45:


//--------------------- .nv.info._Z24calc_covariance_matrix_1PhiPjS0_ --------------------------
	.section	.nv.info._Z24calc_covariance_matrix_1PhiPjS0_,"",@"SHT_CUDA_INFO"
	.sectionflags	@""
	.align	4


	//----- nvinfo : EIATTR_CUDA_API_VERSION
	.align		4
        /*0000*/ 	.byte	0x04, 0x37
        /*0002*/ 	.short	(.L_47 - .L_46)
.L_46:
        /*0004*/ 	.word	0x00000082


	//----- nvinfo : EIATTR_KPARAM_INFO
	.align		4
.L_47:
        /*0008*/ 	.byte	0x04, 0x17
        /*000a*/ 	.short	(.L_49 - .L_48)
.L_48:
        /*000c*/ 	.word	0x00000000
        /*0010*/ 	.short	0x0003
        /*0012*/ 	.short	0x0018
        /*0014*/ 	.byte	0x00, 0xf5, 0x21, 0x00


	//----- nvinfo : EIATTR_KPARAM_INFO
	.align		4
.L_49:
        /*0018*/ 	.byte	0x04, 0x17
        /*001a*/ 	.short	(.L_51 - .L_50)
.L_50:
        /*001c*/ 	.word	0x00000000
        /*0020*/ 	.short	0x0002
        /*0022*/ 	.short	0x0010
        /*0024*/ 	.byte	0x00, 0xf5, 0x21, 0x00


	//----- nvinfo : EIATTR_KPARAM_INFO
	.align		4
.L_51:
        /*0028*/ 	.byte	0x04, 0x17
        /*002a*/ 	.short	(.L_53 - .L_52)
.L_52:
        /*002c*/ 	.word	0x00000000
        /*0030*/ 	.short	0x0001
        /*0032*/ 	.short	0x0008
        /*0034*/ 	.byte	0x00, 0xf0, 0x11, 0x00


	//----- nvinfo : EIATTR_KPARAM_INFO
	.align		4
.L_53:
        /*0038*/ 	.byte	0x04, 0x17
        /*003a*/ 	.short	(.L_55 - .L_54)
.L_54:
        /*003c*/ 	.word	0x00000000
        /*0040*/ 	.short	0x0000
        /*0042*/ 	.short	0x0000
        /*0044*/ 	.byte	0x00, 0xf5, 0x21, 0x00


	//----- nvinfo : EIATTR_SPARSE_MMA_MASK
	.align		4
.L_55:
        /*0048*/ 	.byte	0x03, 0x50
        /*004a*/ 	.short	0x0000


	//----- nvinfo : EIATTR_MAXREG_COUNT
	.align		4
        /*004c*/ 	.byte	0x03, 0x1b
        /*004e*/ 	.short	0x00ff


	//----- nvinfo : EIATTR_NUM_BARRIERS
	.align		4
        /*0050*/ 	.byte	0x02, 0x4c
        /*0052*/ 	.byte	0x01
	.zero		1


	//----- nvinfo : EIATTR_MERCURY_ISA_VERSION
	.align		4
        /*0054*/ 	.byte	0x03, 0x5f
        /*0056*/ 	.short	0x0101


	//----- nvinfo : EIATTR_VRC_CTA_INIT_COUNT
	.align		4
        /*0058*/ 	.byte	0x02, 0x4a
	.zero		1
	.zero		1


	//----- nvinfo : EIATTR_EXIT_INSTR_OFFSETS
	.align		4
        /*005c*/ 	.byte	0x04, 0x1c
        /*005e*/ 	.short	(.L_57 - .L_56)


	//   ....[0]....
.L_56:
        /*0060*/ 	.word	0x00000030


	//   ....[1]....
        /*0064*/ 	.word	0x00001040


	//----- nvinfo : EIATTR_CRS_STACK_SIZE
	.align		4
.L_57:
        /*0068*/ 	.byte	0x04, 0x1e
        /*006a*/ 	.short	(.L_59 - .L_58)
.L_58:
        /*006c*/ 	.word	0x00000000


	//----- nvinfo : EIATTR_CBANK_PARAM_SIZE
	.align		4
.L_59:
        /*0070*/ 	.byte	0x03, 0x19
        /*0072*/ 	.short	0x0020


	//----- nvinfo : EIATTR_PARAM_CBANK
	.align		4
        /*0074*/ 	.byte	0x04, 0x0a
        /*0076*/ 	.short	(.L_61 - .L_60)
	.align		4
.L_60:
        /*0078*/ 	.word	index@(.nv.constant0._Z24calc_covariance_matrix_1PhiPjS0_)
        /*007c*/ 	.short	0x0380
        /*007e*/ 	.short	0x0020


	//----- nvinfo : EIATTR_SW_WAR
	.align		4
.L_61:
        /*0080*/ 	.byte	0x04, 0x36
        /*0082*/ 	.short	(.L_63 - .L_62)
.L_62:
        /*0084*/ 	.word	0x00000008
.L_63:


//--------------------- .nv.info._Z22calc_covariance_matrixPhiPjS0_ --------------------------
	.section	.nv.info._Z22calc_covariance_matrixPhiPjS0_,"",@"SHT_CUDA_INFO"
	.sectionflags	@""
	.align	4


	//----- nvinfo : EIATTR_CUDA_API_VERSION
	.align		4
        /*0000*/ 	.byte	0x04, 0x37
        /*0002*/ 	.short	(.L_65 - .L_64)
.L_64:
        /*0004*/ 	.word	0x00000082


	//----- nvinfo : EIATTR_KPARAM_INFO
	.align		4
.L_65:
        /*0008*/ 	.byte	0x04, 0x17
        /*000a*/ 	.short	(.L_67 - .L_66)
.L_66:
        /*000c*/ 	.word	0x00000000
        /*0010*/ 	.short	0x0003
        /*0012*/ 	.short	0x0018
        /*0014*/ 	.byte	0x00, 0xf5, 0x21, 0x00


	//----- nvinfo : EIATTR_KPARAM_INFO
	.align		4
.L_67:
        /*0018*/ 	.byte	0x04, 0x17
        /*001a*/ 	.short	(.L_69 - .L_68)
.L_68:
        /*001c*/ 	.word	0x00000000
        /*0020*/ 	.short	0x0002
        /*0022*/ 	.short	0x0010
        /*0024*/ 	.byte	0x00, 0xf5, 0x21, 0x00


	//----- nvinfo : EIATTR_KPARAM_INFO
	.align		4
.L_69:
        /*0028*/ 	.byte	0x04, 0x17
        /*002a*/ 	.short	(.L_71 - .L_70)
.L_70:
        /*002c*/ 	.word	0x00000000
        /*0030*/ 	.short	0x0001
        /*0032*/ 	.short	0x0008
        /*0034*/ 	.byte	0x00, 0xf0, 0x11, 0x00


	//----- nvinfo : EIATTR_KPARAM_INFO
	.align		4
.L_71:
        /*0038*/ 	.byte	0x04, 0x17
        /*003a*/ 	.short	(.L_73 - .L_72)
.L_72:
        /*003c*/ 	.word	0x00000000
        /*0040*/ 	.short	0x0000
        /*0042*/ 	.short	0x0000
        /*0044*/ 	.byte	0x00, 0xf5, 0x21, 0x00


	//----- nvinfo : EIATTR_SPARSE_MMA_MASK
	.align		4
.L_73:
        /*0048*/ 	.byte	0x03, 0x50
        /*004a*/ 	.short	0x0000


	//----- nvinfo : EIATTR_MAXREG_COUNT
	.align		4
        /*004c*/ 	.byte	0x03, 0x1b
        /*004e*/ 	.short	0x00ff


	//----- nvinfo : EIATTR_NUM_BARRIERS
	.align		4
        /*0050*/ 	.byte	0x02, 0x4c
        /*0052*/ 	.byte	0x01
	.zero		1


	//----- nvinfo : EIATTR_MERCURY_ISA_VERSION
	.align		4
        /*0054*/ 	.byte	0x03, 0x5f
        /*0056*/ 	.short	0x0101


	//----- nvinfo : EIATTR_VRC_CTA_INIT_COUNT
	.align		4
        /*0058*/ 	.byte	0x02, 0x4a
	.zero		1
	.zero		1


	//----- nvinfo : EIATTR_EXIT_INSTR_OFFSETS
	.align		4
        /*005c*/ 	.byte	0x04, 0x1c
        /*005e*/ 	.short	(.L_75 - .L_74)


	//   ....[0]....
.L_74:
        /*0060*/ 	.word	0x00000030


	//   ....[1]....
        /*0064*/ 	.word	0x00001d20


	//----- nvinfo : EIATTR_CRS_STACK_SIZE
	.align		4
.L_75:
        /*0068*/ 	.byte	0x04, 0x1e
        /*006a*/ 	.short	(.L_77 - .L_76)
.L_76:
        /*006c*/ 	.word	0x00000000


	//----- nvinfo : EIATTR_CBANK_PARAM_SIZE
	.align		4
.L_77:
        /*0070*/ 	.byte	0x03, 0x19
        /*0072*/ 	.short	0x0020


	//----- nvinfo : EIATTR_PARAM_CBANK
	.align		4
        /*0074*/ 	.byte	0x04, 0x0a
        /*0076*/ 	.short	(.L_79 - .L_78)
	.align		4
.L_78:
        /*0078*/ 	.word	index@(.nv.constant0._Z22calc_covariance_matrixPhiPjS0_)
        /*007c*/ 	.short	0x0380
        /*007e*/ 	.short	0x0020


	//----- nvinfo : EIATTR_SW_WAR
	.align		4
.L_79:
        /*0080*/ 	.byte	0x04, 0x36
        /*0082*/ 	.short	(.L_81 - .L_80)
.L_80:
        /*0084*/ 	.word	0x00000008
.L_81:


//--------------------- .nv.info._Z13rgb2gray_testP6uchar3Phi --------------------------
	.section	.nv.info._Z13rgb2gray_testP6uchar3Phi,"",@"SHT_CUDA_INFO"
	.sectionflags	@""
	.align	4


	//----- nvinfo : EIATTR_CUDA_API_VERSION
	.align		4
        /*0000*/ 	.byte	0x04, 0x37
        /*0002*/ 	.short	(.L_83 - .L_82)
.L_82:
        /*0004*/ 	.word	0x00000082


	//----- nvinfo : EIATTR_KPARAM_INFO
	.align		4
.L_83:
        /*0008*/ 	.byte	0x04, 0x17
        /*000a*/ 	.short	(.L_85 - .L_84)
.L_84:
        /*000c*/ 	.word	0x00000000
        /*0010*/ 	.short	0x0002
        /*0012*/ 	.short	0x0010
        /*0014*/ 	.byte	0x00, 0xf0, 0x11, 0x00


	//----- nvinfo : EIATTR_KPARAM_INFO
	.align		4
.L_85:
        /*0018*/ 	.byte	0x04, 0x17
        /*001a*/ 	.short	(.L_87 - .L_86)
.L_86:
        /*001c*/ 	.word	0x00000000
        /*0020*/ 	.short	0x0001
        /*0022*/ 	.short	0x0008
        /*0024*/ 	.byte	0x00, 0xf5, 0x21, 0x00


	//----- nvinfo : EIATTR_KPARAM_INFO
	.align		4
.L_87:
        /*0028*/ 	.byte	0x04, 0x17
        /*002a*/ 	.short	(.L_89 - .L_88)
.L_88:
        /*002c*/ 	.word	0x00000000
        /*0030*/ 	.short	0x0000
        /*0032*/ 	.short	0x0000
        /*0034*/ 	.byte	0x00, 0xf5, 0x21, 0x00


	//----- nvinfo : EIATTR_SPARSE_MMA_MASK
	.align		4
.L_89:
        /*0038*/ 	.byte	0x03, 0x50
        /*003a*/ 	.short	0x0000


	//----- nvinfo : EIATTR_MAXREG_COUNT
	.align		4
        /*003c*/ 	.byte	0x03, 0x1b
        /*003e*/ 	.short	0x00ff


	//----- nvinfo : EIATTR_MERCURY_ISA_VERSION
	.align		4
        /*0040*/ 	.byte	0x03, 0x5f
        /*0042*/ 	.short	0x0101


	//----- nvinfo : EIATTR_VRC_CTA_INIT_COUNT
	.align		4
        /*0044*/ 	.byte	0x02, 0x4a
	.zero		1
	.zero		1


	//----- nvinfo : EIATTR_EXIT_INSTR_OFFSETS
	.align		4
        /*0048*/ 	.byte	0x04, 0x1c
        /*004a*/ 	.short	(.L_91 - .L_90)


	//   ....[0]....
.L_90:
        /*004c*/ 	.word	0x00000040


	//   ....[1]....
        /*0050*/ 	.word	0x000007f0


	//   ....[2]....
        /*0054*/ 	.word	0x00000a30


	//----- nvinfo : EIATTR_CRS_STACK_SIZE
	.align		4
.L_91:
        /*0058*/ 	.byte	0x04, 0x1e
        /*005a*/ 	.short	(.L_93 - .L_92)
.L_92:
        /*005c*/ 	.word	0x00000000


	//----- nvinfo : EIATTR_CBANK_PARAM_SIZE
	.align		4
.L_93:
        /*0060*/ 	.byte	0x03, 0x19
        /*0062*/ 	.short	0x0014


	//----- nvinfo : EIATTR_PARAM_CBANK
	.align		4
        /*0064*/ 	.byte	0x04, 0x0a
        /*0066*/ 	.short	(.L_95 - .L_94)
	.align		4
.L_94:
        /*0068*/ 	.word	index@(.nv.constant0._Z13rgb2gray_testP6uchar3Phi)
        /*006c*/ 	.short	0x0380
        /*006e*/ 	.short	0x0014


	//----- nvinfo : EIATTR_SW_WAR
	.align		4
.L_95:
        /*0070*/ 	.byte	0x04, 0x36
        /*0072*/ 	.short	(.L_97 - .L_96)
.L_96:
        /*0074*/ 	.word	0x00000008
.L_97:


//--------------------- .nv.info._Z13rgb2gray_meanP6uchar3PhiS1_ --------------------------
	.section	.nv.info._Z13rgb2gray_meanP6uchar3PhiS1_,"",@"SHT_CUDA_INFO"
	.sectionflags	@""
	.align	4


	//----- nvinfo : EIATTR_CUDA_API_VERSION
	.align		4
        /*0000*/ 	.byte	0x04, 0x37
        /*0002*/ 	.short	(.L_99 - .L_98)
.L_98:
        /*0004*/ 	.word	0x00000082


	//----- nvinfo : EIATTR_KPARAM_INFO
	.align		4
.L_99:
        /*0008*/ 	.byte	0x04, 0x17
        /*000a*/ 	.short	(.L_101 - .L_100)
.L_100:
        /*000c*/ 	.word	0x00000000
        /*0010*/ 	.short	0x0003
        /*0012*/ 	.short	0x0018
        /*0014*/ 	.byte	0x00, 0xf5, 0x21, 0x00


	//----- nvinfo : EIATTR_KPARAM_INFO
	.align		4
.L_101:
        /*0018*/ 	.byte	0x04, 0x17
        /*001a*/ 	.short	(.L_103 - .L_102)
.L_102:
        /*001c*/ 	.word	0x00000000
        /*0020*/ 	.short	0x0002
        /*0022*/ 	.short	0x0010
        /*0024*/ 	.byte	0x00, 0xf0, 0x11, 0x00


	//----- nvinfo : EIATTR_KPARAM_INFO
	.align		4
.L_103:
        /*0028*/ 	.byte	0x04, 0x17
        /*002a*/ 	.short	(.L_105 - .L_104)
.L_104:
        /*002c*/ 	.word	0x00000000
        /*0030*/ 	.short	0x0001
        /*0032*/ 	.short	0x0008
        /*0034*/ 	.byte	0x00, 0xf5, 0x21, 0x00


	//----- nvinfo : EIATTR_KPARAM_INFO
	.align		4
.L_105:
        /*0038*/ 	.byte	0x04, 0x17
        /*003a*/ 	.short	(.L_107 - .L_106)
.L_106:
        /*003c*/ 	.word	0x00000000
        /*0040*/ 	.short	0x0000
        /*0042*/ 	.short	0x0000
        /*0044*/ 	.byte	0x00, 0xf5, 0x21, 0x00


	//----- nvinfo : EIATTR_SPARSE_MMA_MASK
	.align		4
.L_107:
        /*0048*/ 	.byte	0x03, 0x50
        /*004a*/ 	.short	0x0000


	//----- nvinfo : EIATTR_MAXREG_COUNT
	.align		4
        /*004c*/ 	.byte	0x03, 0x1b
        /*004e*/ 	.short	0x00ff


	//----- nvinfo : EIATTR_NUM_BARRIERS
	.align		4
        /*0050*/ 	.byte	0x02, 0x4c
        /*0052*/ 	.byte	0x01
	.zero		1


	//----- nvinfo : EIATTR_MERCURY_ISA_VERSION
	.align		4
        /*0054*/ 	.byte	0x03, 0x5f
        /*0056*/ 	.short	0x0101


	//----- nvinfo : EIATTR_VRC_CTA_INIT_COUNT
	.align		4
        /*0058*/ 	.byte	0x02, 0x4a
	.zero		1
	.zero		1


	//----- nvinfo : EIATTR_EXIT_INSTR_OFFSETS
	.align		4
        /*005c*/ 	.byte	0x04, 0x1c
        /*005e*/ 	.short	(.L_109 - .L_108)


	//   ....[0]....
.L_108:
        /*0060*/ 	.word	0x000023e0


	//   ....[1]....
        /*0064*/ 	.word	0x00002520


	//   ....[2]....
        /*0068*/ 	.word	0x000025d0


	//----- nvinfo : EIATTR_CRS_STACK_SIZE
	.align		4
.L_109:
        /*006c*/ 	.byte	0x04, 0x1e
        /*006e*/ 	.short	(.L_111 - .L_110)
.L_110:
        /*0070*/ 	.word	0x00000000


	//----- nvinfo : EIATTR_CBANK_PARAM_SIZE
	.align		4
.L_111:
        /*0074*/ 	.byte	0x03, 0x19
        /*0076*/ 	.short	0x0020


	//----- nvinfo : EIATTR_PARAM_CBANK
	.align		4
        /*0078*/ 	.byte	0x04, 0x0a
        /*007a*/ 	.short	(.L_113 - .L_112)
	.align		4
.L_112:
        /*007c*/ 	.word	index@(.nv.constant0._Z13rgb2gray_meanP6uchar3PhiS1_)
        /*0080*/ 	.short	0x0380
        /*0082*/ 	.short	0x0020


	//----- nvinfo : EIATTR_SW_WAR
	.align		4
.L_113:
        /*0084*/ 	.byte	0x04, 0x36
        /*0086*/ 	.short	(.L_115 - .L_114)
.L_114:
        /*0088*/ 	.word	0x00000008
.L_115:


//--------------------- .nv.callgraph             --------------------------
	.section	.nv.callgraph,"",@"SHT_CUDA_CALLGRAPH"
	.align	4
	.sectionentsize	8
	.align		4
        /*0000*/ 	.word	0x00000000
	.align		4
        /*0004*/ 	.word	0xffffffff
	.align		4
        /*0008*/ 	.word	0x00000000
	.align		4
        /*000c*/ 	.word	0xfffffffe
	.align		4
        /*0010*/ 	.word	0x00000000
	.align		4
        /*0014*/ 	.word	0xfffffffd
	.align		4
        /*0018*/ 	.word	0x00000000
	.align		4
        /*001c*/ 	.word	0xfffffffc


//--------------------- .text._Z4meanP6uchar3S0_i --------------------------
	.section	.text._Z4meanP6uchar3S0_i,"ax",@progbits
	.align	128
        .global         _Z4meanP6uchar3S0_i
        .type           _Z4meanP6uchar3S0_i,@function
        .size           _Z4meanP6uchar3S0_i,(.L_x_66 - _Z4meanP6uchar3S0_i)
        .other          _Z4meanP6uchar3S0_i,@"STO_CUDA_ENTRY STV_DEFAULT"
_Z4meanP6uchar3S0_i:
.text._Z4meanP6uchar3S0_i:
[----:B------:R-:W-:Y:S08]  /*0000*/  LDC R1, c[0x0][0x37c] ;  /* 0x0000df00ff017b82 */ /* 0x000ff00000000800 */
[----:B------:R-:W0:Y:S01]  /*0010*/  LDC R2, c[0x0][0x390] ;  /* 0x0000e400ff027b82 */ /* 0x000e220000000800 */
[----:B------:R-:W1:Y:S01]  /*0020*/  S2R R7, SR_CTAID.X ;  /* 0x0000000000077919 */ /* 0x000e620000002500 */
[----:B------:R-:W1:Y:S01]  /*0030*/  LDCU UR4, c[0x0][0x360] ;  /* 0x00006c00ff0477ac */ /* 0x000e620008000800 */
[----:B------:R-:W1:Y:S01]  /*0040*/  S2R R0, SR_TID.X ;  /* 0x0000000000007919 */ /* 0x000e620000002100 */
[----:B0-----:R-:W-:Y:S01]  /*0050*/  ISETP.GE.AND P0, PT, R2, 0x1, PT ;  /* 0x000000010200780c */ /* 0x001fe20003f06270 */
[----:B-1----:R-:W-:-:S12]  /*0060*/  IMAD R7, R7, UR4, R0 ;  /* 0x0000000407077c24 */ /* 0x002fd8000f8e0200 */
[----:B------:R-:W-:Y:S05]  /*0070*/  @!P0 EXIT ;  /* 0x000000000000894d */ /* 0x000fea0003800000 */
[C---:B------:R-:W-:Y:S01]  /*0080*/  ISETP.NE.AND P1, PT, R2.reuse, 0x1, PT ;  /* 0x000000010200780c */ /* 0x040fe20003f25270 */
[----:B------:R-:W0:Y:S01]  /*0090*/  LDCU.64 UR4, c[0x0][0x358] ;  /* 0x00006b00ff0477ac */ /* 0x000e220008000a00 */
[----:B------:R-:W-:-:S04]  /*00a0*/  LOP3.LUT R0, R2, 0x1, RZ, 0xc0, !PT ;  /* 0x0000000102007812 */ /* 0x000fc800078ec0ff */
[----:B------:R-:W-:Y:S01]  /*00b0*/  ISETP.NE.U32.AND P0, PT, R0, 0x1, PT ;  /* 0x000000010000780c */ /* 0x000fe20003f05070 */
[----:B------:R-:W-:-:S06]  /*00c0*/  IMAD.MOV.U32 R0, RZ, RZ, RZ ;  /* 0x000000ffff007224 */ /* 0x000fcc00078e00ff */
[----:B------:R-:W-:Y:S06]  /*00d0*/  @!P1 BRA `(.L_x_0) ;  /* 0x0000000000f49947 */ /* 0x000fec0003800000 */
[----:B------:R-:W-:Y:S01]  /*00e0*/  LOP3.LUT R0, R2, 0x7ffffffe, RZ, 0xc0, !PT ;  /* 0x7ffffffe02007812 */ /* 0x000fe200078ec0ff */
[--C-:B------:R-:W-:Y:S02]  /*00f0*/  IMAD.MOV.U32 R8, RZ, RZ, R7.reuse ;  /* 0x000000ffff087224 */ /* 0x100fe400078e0007 */
[----:B------:R-:W-:Y:S02]  /*0100*/  IMAD.MOV.U32 R6, RZ, RZ, R7 ;  /* 0x000000ffff067224 */ /* 0x000fe400078e0007 */
[----:B------:R-:W-:-:S07]  /*0110*/  IMAD.MOV R9, RZ, RZ, -R0 ;  /* 0x000000ffff097224 */ /* 0x000fce00078e0a00 */
.L_x_1:
[----:B------:R-:W1:Y:S08]  /*0120*/  LDC.64 R2, c[0x0][0x380] ;  /* 0x0000e000ff027b82 */ /* 0x000e700000000a00 */
[----:B--2---:R-:W2:Y:S01]  /*0130*/  LDC.64 R4, c[0x0][0x388] ;  /* 0x0000e200ff047b82 */ /* 0x004ea20000000a00 */
[----:B-1----:R-:W-:-:S05]  /*0140*/  IMAD.WIDE R2, R8, 0x3, R2 ;  /* 0x0000000308027825 */ /* 0x002fca00078e0202 */
[----:B0-----:R-:W3:Y:S04]  /*0150*/  LDG.E.U8 R10, desc[UR4][R2.64] ;  /* 0x00000004020a7981 */ /* 0x001ee8000c1e1100 */
[----:B------:R-:W3:Y:S04]  /*0160*/  LDG.E.U8 R11, desc[UR4][R2.64+0x1a5e0] ;  /* 0x01a5e004020b7981 */ /* 0x000ee8000c1e1100 */
[----:B------:R-:W3:Y:S04]  /*0170*/  LDG.E.U8 R12, desc[UR4][R2.64+0x34bc0] ;  /* 0x034bc004020c7981 */ /* 0x000ee8000c1e1100 */
[----:B------:R-:W4:Y:S01]  /*0180*/  LDG.E.U8 R13, desc[UR4][R2.64+0x4f1a0] ;  /* 0x04f1a004020d7981 */ /* 0x000f22000c1e1100 */
[----:B--2---:R-:W-:Y:S01]  /*0190*/  IMAD.WIDE R4, R6, 0x3, R4 ;  /* 0x0000000306047825 */ /* 0x004fe200078e0204 */
[----:B---3--:R-:W-:-:S05]  /*01a0*/  IADD3 R10, PT, PT, R12, R11, R10 ;  /* 0x0000000b0c0a7210 */ /* 0x008fca0007ffe00a */
[----:B----4-:R-:W-:-:S05]  /*01b0*/  IMAD.IADD R10, R10, 0x1, R13 ;  /* 0x000000010a0a7824 */ /* 0x010fca00078e020d */
[----:B------:R-:W-:-:S05]  /*01c0*/  SHF.R.U32.HI R11, RZ, 0x2, R10 ;  /* 0x00000002ff0b7819 */ /* 0x000fca000001160a */
[----:B------:R0:W-:Y:S04]  /*01d0*/  STG.E.U8 desc[UR4][R4.64], R11 ;  /* 0x0000000b04007986 */ /* 0x0001e8000c101104 */
[----:B------:R-:W2:Y:S04]  /*01e0*/  LDG.E.U8 R10, desc[UR4][R2.64+0x1] ;  /* 0x00000104020a7981 */ /* 0x000ea8000c1e1100 */
[----:B------:R-:W2:Y:S04]  /*01f0*/  LDG.E.U8 R13, desc[UR4][R2.64+0x1a5e1] ;  /* 0x01a5e104020d7981 */ /* 0x000ea8000c1e1100 */
[----:B------:R-:W2:Y:S04]  /*0200*/  LDG.E.U8 R12, desc[UR4][R2.64+0x34bc1] ;  /* 0x034bc104020c7981 */ /* 0x000ea8000c1e1100 */
[----:B------:R-:W3:Y:S01]  /*0210*/  LDG.E.U8 R15, desc[UR4][R2.64+0x4f1a1] ;  /* 0x04f1a104020f7981 */ /* 0x000ee2000c1e1100 */
[----:B--2---:R-:W-:-:S05]  /*0220*/  IADD3 R10, PT, PT, R12, R13, R10 ;  /* 0x0000000d0c0a7210 */ /* 0x004fca0007ffe00a */
[----:B---3--:R-:W-:-:S05]  /*0230*/  IMAD.IADD R10, R10, 0x1, R15 ;  /* 0x000000010a0a7824 */ /* 0x008fca00078e020f */
[----:B------:R-:W-:-:S05]  /*0240*/  SHF.R.U32.HI R13, RZ, 0x2, R10 ;  /* 0x00000002ff0d7819 */ /* 0x000fca000001160a */
[----:B------:R1:W-:Y:S04]  /*0250*/  STG.E.U8 desc[UR4][R4.64+0x1], R13 ;  /* 0x0000010d04007986 */ /* 0x0003e8000c101104 */
[----:B------:R-:W2:Y:S04]  /*0260*/  LDG.E.U8 R10, desc[UR4][R2.64+0x2] ;  /* 0x00000204020a7981 */ /* 0x000ea8000c1e1100 */
[----:B------:R-:W2:Y:S04]  /*0270*/  LDG.E.U8 R15, desc[UR4][R2.64+0x1a5e2] ;  /* 0x01a5e204020f7981 */ /* 0x000ea8000c1e1100 */
[----:B0-----:R-:W2:Y:S04]  /*0280*/  LDG.E.U8 R11, desc[UR4][R2.64+0x34bc2] ;  /* 0x034bc204020b7981 */ /* 0x001ea8000c1e1100 */
[----:B------:R-:W3:Y:S01]  /*0290*/  LDG.E.U8 R17, desc[UR4][R2.64+0x4f1a2] ;  /* 0x04f1a20402117981 */ /* 0x000ee2000c1e1100 */
[----:B--2---:R-:W-:-:S05]  /*02a0*/  IADD3 R10, PT, PT, R11, R15, R10 ;  /* 0x0000000f0b0a7210 */ /* 0x004fca0007ffe00a */
[----:B---3--:R-:W-:-:S05]  /*02b0*/  IMAD.IADD R10, R10, 0x1, R17 ;  /* 0x000000010a0a7824 */ /* 0x008fca00078e0211 */
[----:B------:R-:W-:-:S05]  /*02c0*/  SHF.R.U32.HI R11, RZ, 0x2, R10 ;  /* 0x00000002ff0b7819 */ /* 0x000fca000001160a */
[----:B------:R0:W-:Y:S04]  /*02d0*/  STG.E.U8 desc[UR4][R4.64+0x2], R11 ;  /* 0x0000020b04007986 */ /* 0x0001e8000c101104 */
[----:B------:R-:W2:Y:S04]  /*02e0*/  LDG.E.U8 R10, desc[UR4][R2.64+0x69780] ;  /* 0x06978004020a7981 */ /* 0x000ea8000c1e1100 */
[----:B------:R-:W2:Y:S04]  /*02f0*/  LDG.E.U8 R15, desc[UR4][R2.64+0x83d60] ;  /* 0x083d6004020f7981 */ /* 0x000ea8000c1e1100 */
[----:B------:R-:W2:Y:S04]  /*0300*/  LDG.E.U8 R12, desc[UR4][R2.64+0x9e340] ;  /* 0x09e34004020c7981 */ /* 0x000ea8000c1e1100 */
[----:B-1----:R-:W3:Y:S01]  /*0310*/  LDG.E.U8 R13, desc[UR4][R2.64+0xb8920] ;  /* 0x0b892004020d7981 */ /* 0x002ee2000c1e1100 */
        /* <DEDUP_REMOVED lines=12> */
[----:B------:R-:W3:Y:S04]  /*03e0*/  LDG.E.U8 R10, desc[UR4][R2.64+0x69782] ;  /* 0x06978204020a7981 */ /* 0x000ee8000c1e1100 */
[----:B------:R-:W3:Y:S04]  /*03f0*/  LDG.E.U8 R15, desc[UR4][R2.64+0x83d62] ;  /* 0x083d6204020f7981 */ /* 0x000ee8000c1e1100 */
[----:B------:R-:W3:Y:S04]  /*0400*/  LDG.E.U8 R12, desc[UR4][R2.64+0x9e342] ;  /* 0x09e34204020c7981 */ /* 0x000ee8000c1e1100 */
[----:B-1----:R-:W4:Y:S01]  /*0410*/  LDG.E.U8 R13, desc[UR4][R2.64+0xb8922] ;  /* 0x0b892204020d7981 */ /* 0x002f22000c1e1100 */
[----:B------:R-:W-:-:S02]  /*0420*/  VIADD R9, R9, 0x2 ;  /* 0x0000000209097836 */ /* 0x000fc40000000000 */
[----:B------:R-:W-:Y:S02]  /*0430*/  VIADD R8, R8, 0x46500 ;  /* 0x0004650008087836 */ /* 0x000fe40000000000 */
[----:B------:R-:W-:Y:S01]  /*0440*/  VIADD R6, R6, 0x11940 ;  /* 0x0001194006067836 */ /* 0x000fe20000000000 */
[----:B------:R-:W-:Y:S02]  /*0450*/  ISETP.NE.AND P1, PT, R9, RZ, PT ;  /* 0x000000ff0900720c */ /* 0x000fe40003f25270 */
[----:B---3--:R-:W-:-:S05]  /*0460*/  IADD3 R10, PT, PT, R12, R15, R10 ;  /* 0x0000000f0c0a7210 */ /* 0x008fca0007ffe00a */
[----:B----4-:R-:W-:-:S05]  /*0470*/  IMAD.IADD R10, R10, 0x1, R13 ;  /* 0x000000010a0a7824 */ /* 0x010fca00078e020d */
[----:B------:R-:W-:-:S05]  /*0480*/  SHF.R.U32.HI R13, RZ, 0x2, R10 ;  /* 0x00000002ff0d7819 */ /* 0x000fca000001160a */
[----:B------:R2:W-:Y:S01]  /*0490*/  STG.E.U8 desc[UR4][R4.64+0x1a5e2], R13 ;  /* 0x01a5e20d04007986 */ /* 0x0005e2000c101104 */
[----:B------:R-:W-:Y:S05]  /*04a0*/  @P1 BRA `(.L_x_1) ;  /* 0xfffffffc001c1947 */ /* 0x000fea000383ffff */
.L_x_0:
[----:B0-----:R-:W-:Y:S05]  /*04b0*/  @P0 EXIT ;  /* 0x000000000000094d */ /* 0x001fea0003800000 */
[----:B------:R-:W0:Y:S01]  /*04c0*/  LDC.64 R2, c[0x0][0x380] ;  /* 0x0000e000ff027b82 */ /* 0x000e220000000a00 */
[----:B------:R-:W-:-:S07]  /*04d0*/  IMAD R7, R0, 0x23280, R7 ;  /* 0x0002328000077824 */ /* 0x000fce00078e0207 */
[----:B--2---:R-:W1:Y:S01]  /*04e0*/  LDC.64 R4, c[0x0][0x388] ;  /* 0x0000e200ff047b82 */ /* 0x004e620000000a00 */
[----:B0-----:R-:W-:-:S05]  /*04f0*/  IMAD.WIDE R2, R7, 0x3, R2 ;  /* 0x0000000307027825 */ /* 0x001fca00078e0202 */
[----:B------:R-:W2:Y:S04]  /*0500*/  LDG.E.U8 R6, desc[UR4][R2.64] ;  /* 0x0000000402067981 */ /* 0x000ea8000c1e1100 */
[----:B------:R-:W2:Y:S04]  /*0510*/  LDG.E.U8 R9, desc[UR4][R2.64+0x1a5e0] ;  /* 0x01a5e00402097981 */ /* 0x000ea8000c1e1100 */
[----:B------:R-:W2:Y:S04]  /*0520*/  LDG.E.U8 R8, desc[UR4][R2.64+0x34bc0] ;  /* 0x034bc00402087981 */ /* 0x000ea8000c1e1100 */
[----:B------:R-:W3:Y:S01]  /*0530*/  LDG.E.U8 R11, desc[UR4][R2.64+0x4f1a0] ;  /* 0x04f1a004020b7981 */ /* 0x000ee2000c1e1100 */
[----:B------:R-:W-:-:S04]  /*0540*/  IMAD R7, R0, -0x1a5e0, R7 ;  /* 0xfffe5a2000077824 */ /* 0x000fc800078e0207 */
[----:B-1----:R-:W-:Y:S01]  /*0550*/  IMAD.WIDE R4, R7, 0x3, R4 ;  /* 0x0000000307047825 */ /* 0x002fe200078e0204 */
[----:B--2---:R-:W-:-:S05]  /*0560*/  IADD3 R6, PT, PT, R8, R9, R6 ;  /* 0x0000000908067210 */ /* 0x004fca0007ffe006 */
[----:B---3--:R-:W-:-:S05]  /*0570*/  IMAD.IADD R6, R6, 0x1, R11 ;  /* 0x0000000106067824 */ /* 0x008fca00078e020b */
        /* <DEDUP_REMOVED lines=9> */
[----:B------:R-:W-:Y:S04]  /*0610*/  STG.E.U8 desc[UR4][R4.64+0x1], R9 ;  /* 0x0000010904007986 */ /* 0x000fe8000c101104 */
[----:B------:R-:W2:Y:S04]  /*0620*/  LDG.E.U8 R0, desc[UR4][R2.64+0x2] ;  /* 0x0000020402007981 */ /* 0x000ea8000c1e1100 */
[----:B------:R-:W2:Y:S04]  /*0630*/  LDG.E.U8 R11, desc[UR4][R2.64+0x1a5e2] ;  /* 0x01a5e204020b7981 */ /* 0x000ea8000c1e1100 */
[----:B------:R-:W2:Y:S04]  /*0640*/  LDG.E.U8 R6, desc[UR4][R2.64+0x34bc2] ;  /* 0x034bc20402067981 */ /* 0x000ea8000c1e1100 */
[----:B0-----:R-:W3:Y:S01]  /*0650*/  LDG.E.U8 R7, desc[UR4][R2.64+0x4f1a2] ;  /* 0x04f1a20402077981 */ /* 0x001ee2000c1e1100 */
[----:B--2---:R-:W-:-:S05]  /*0660*/  IADD3 R0, PT, PT, R6, R11, R0 ;  /* 0x0000000b06007210 */ /* 0x004fca0007ffe000 */
[----:B---3--:R-:W-:-:S05]  /*0670*/  IMAD.IADD R0, R0, 0x1, R7 ;  /* 0x0000000100007824 */ /* 0x008fca00078e0207 */
[----:B------:R-:W-:-:S05]  /*0680*/  SHF.R.U32.HI R7, RZ, 0x2, R0 ;  /* 0x00000002ff077819 */ /* 0x000fca0000011600 */
[----:B------:R-:W-:Y:S01]  /*0690*/  STG.E.U8 desc[UR4][R4.64+0x2], R7 ;  /* 0x0000020704007986 */ /* 0x000fe2000c101104 */
[----:B------:R-:W-:Y:S05]  /*06a0*/  EXIT ;  /* 0x000000000000794d */ /* 0x000fea0003800000 */
.L_x_2:
[----:B------:R-:W-:-:S00]  /*06b0*/  BRA `(.L_x_2) ;  /* 0xfffffffc00fc7947 */ /* 0x000fc0000383ffff */
[----:B------:R-:W-:-:S00]  /*06c0*/  NOP ;  /* 0x0000000000007918 */ /* 0x000fc00000000000 */
        /* <DEDUP_REMOVED lines=11> */
.L_x_66:


//--------------------- .text._Z24calc_covariance_matrix_1PhiPjS0_ --------------------------
	.section	.text._Z24calc_covariance_matrix_1PhiPjS0_,"ax",@progbits
	.align	128
        .global         _Z24calc_covariance_matrix_1PhiPjS0_
        .type           _Z24calc_covariance_matrix_1PhiPjS0_,@function
        .size           _Z24calc_covariance_matrix_1PhiPjS0_,(.L_x_67 - _Z24calc_covariance_matrix_1PhiPjS0_)
        .other          _Z24calc_covariance_matrix_1PhiPjS0_,@"STO_CUDA_ENTRY STV_DEFAULT"
_Z24calc_covariance_matrix_1PhiPjS0_:
.text._Z24calc_covariance_matrix_1PhiPjS0_:
[----:B------:R-:W-:Y:S08]  /*0000*/  LDC R1, c[0x0][0x37c] ;  /* 0x0000df00ff017b82 */ /* 0x000ff00000000800 */
[----:B------:R-:W0:Y:S02]  /*0010*/  LDC R0, c[0x0][0x388] ;  /* 0x0000e200ff007b82 */ /* 0x000e240000000800 */
[----:B0-----:R-:W-:-:S13]  /*0020*/  ISETP.GE.AND P0, PT, R0, 0x1, PT ;  /* 0x000000010000780c */ /* 0x001fda0003f06270 */
[----:B------:R-:W-:Y:S05]  /*0030*/  @!P0 EXIT ;  /* 0x000000000000894d */ /* 0x000fea0003800000 */
[----:B------:R-:W0:Y:S01]  /*0040*/  S2R R11, SR_CTAID.X ;  /* 0x00000000000b7919 */ /* 0x000e220000002500 */
[----:B------:R-:W1:Y:S01]  /*0050*/  S2UR UR5, SR_CgaCtaId ;  /* 0x00000000000579c3 */ /* 0x000e620000008800 */
[----:B------:R-:W2:Y:S01]  /*0060*/  LDCU UR8, c[0x0][0x360] ;  /* 0x00006c00ff0877ac */ /* 0x000ea20008000800 */
[----:B------:R-:W-:Y:S01]  /*0070*/  CS2R R8, SRZ ;  /* 0x0000000000087805 */ /* 0x000fe2000001ff00 */
[----:B------:R-:W3:Y:S01]  /*0080*/  S2R R0, SR_TID.X ;  /* 0x0000000000007919 */ /* 0x000ee20000002100 */
[----:B------:R-:W-:Y:S01]  /*0090*/  UMOV UR4, 0x400 ;  /* 0x0000040000047882 */ /* 0x000fe20000000000 */
[----:B------:R-:W4:Y:S03]  /*00a0*/  LDCU.64 UR6, c[0x0][0x358] ;  /* 0x00006b00ff0677ac */ /* 0x000f260008000a00 */
[----:B------:R-:W0:Y:S01]  /*00b0*/  LDC.64 R2, c[0x0][0x398] ;  /* 0x0000e600ff027b82 */ /* 0x000e220000000a00 */
[----:B-1----:R-:W-:Y:S01]  /*00c0*/  ULEA UR4, UR5, UR4, 0x18 ;  /* 0x0000000405047291 */ /* 0x002fe2000f8ec0ff */
[----:B0-----:R-:W-:-:S05]  /*00d0*/  IMAD.WIDE.U32 R2, R11, 0x4, R2 ;  /* 0x000000040b027825 */ /* 0x001fca00078e0002 */
[----:B---3--:R-:W-:Y:S01]  /*00e0*/  LEA R10, R0, UR4, 0x2 ;  /* 0x00000004000a7c11 */ /* 0x008fe2000f8e10ff */
[----:B--2-4-:R-:W-:-:S07]  /*00f0*/  IMAD R11, R11, UR8, R0 ;  /* 0x000000080b0b7c24 */ /* 0x014fce000f8e0200 */
.L_x_6:
[----:B0-----:R-:W0:Y:S01]  /*0100*/  LDCU UR8, c[0x0][0x388] ;  /* 0x00007100ff0877ac */ /* 0x001e220008000800 */
[----:B-1----:R-:W1:Y:S01]  /*0110*/  LDC.64 R4, c[0x0][0x390] ;  /* 0x0000e400ff047b82 */ /* 0x002e620000000a00 */
[C---:B------:R-:W-:Y:S01]  /*0120*/  IMAD R18, R8.reuse, 0x8ca0, R11 ;  /* 0x00008ca008127824 */ /* 0x040fe200078e020b */
[----:B------:R-:W2:Y:S01]  /*0130*/  LDCU.64 UR4, c[0x0][0x380] ;  /* 0x00007000ff0477ac */ /* 0x000ea20008000a00 */
[----:B------:R-:W3:Y:S01]  /*0140*/  LDCU.64 UR10, c[0x0][0x380] ;  /* 0x00007000ff0a77ac */ /* 0x000ee20008000a00 */
[C---:B0-----:R-:W-:Y:S02]  /*0150*/  VIADD R12, R8.reuse, -UR8 ;  /* 0x80000008080c7c36 */ /* 0x041fe40008000000 */
[----:B------:R-:W-:Y:S01]  /*0160*/  VIADD R8, R8, 0x1 ;  /* 0x0000000108087836 */ /* 0x000fe20000000000 */
[----:B--2---:R-:W-:-:S04]  /*0170*/  IADD3 R6, P1, PT, R18, UR4, RZ ;  /* 0x0000000412067c10 */ /* 0x004fc8000ff3e0ff */
[----:B------:R-:W-:Y:S02]  /*0180*/  ISETP.NE.AND P0, PT, R8, UR8, PT ;  /* 0x0000000808007c0c */ /* 0x000fe4000bf05270 */
[----:B---3--:R-:W-:-:S11]  /*0190*/  LEA.HI.X.SX32 R7, R18, UR5, 0x1, P1 ;  /* 0x0000000512077c11 */ /* 0x008fd600088f0eff */
.L_x_5:
[C---:B0-----:R-:W-:Y:S01]  /*01a0*/  IADD3 R14, P1, PT, R18.reuse, UR10, RZ ;  /* 0x0000000a120e7c10 */ /* 0x041fe2000ff3e0ff */
[----:B------:R-:W2:Y:S03]  /*01b0*/  LDG.E.U8 R13, desc[UR6][R6.64] ;  /* 0x00000006060d7981 */ /* 0x000ea6000c1e1100 */
[----:B------:R-:W-:-:S05]  /*01c0*/  LEA.HI.X.SX32 R15, R18, UR11, 0x1, P1 ;  /* 0x0000000b120f7c11 */ /* 0x000fca00088f0eff */
[----:B------:R-:W2:Y:S01]  /*01d0*/  LDG.E.U8 R14, desc[UR6][R14.64] ;  /* 0x000000060e0e7981 */ /* 0x000ea2000c1e1100 */
[C---:B------:R-:W-:Y:S02]  /*01e0*/  ISETP.GT.U32.AND P1, PT, R0.reuse, 0x1f3, PT ;  /* 0x000001f30000780c */ /* 0x040fe40003f24070 */
[C---:B------:R-:W-:Y:S02]  /*01f0*/  ISETP.GT.U32.AND P2, PT, R0.reuse, 0xf9, PT ;  /* 0x000000f90000780c */ /* 0x040fe40003f44070 */
[----:B------:R-:W-:Y:S01]  /*0200*/  ISETP.GT.U32.AND P3, PT, R0, 0x7c, PT ;  /* 0x0000007c0000780c */ /* 0x000fe20003f64070 */
[----:B--2---:R-:W-:-:S05]  /*0210*/  IMAD R13, R13, R14, RZ ;  /* 0x0000000e0d0d7224 */ /* 0x004fca00078e02ff */
[----:B------:R-:W-:Y:S01]  /*0220*/  STS [R10], R13 ;  /* 0x0000000d0a007388 */ /* 0x000fe20000000800 */
[----:B------:R-:W-:Y:S06]  /*0230*/  BAR.SYNC.DEFER_BLOCKING 0x0 ;  /* 0x0000000000007b1d */ /* 0x000fec0000010000 */
[----:B------:R-:W-:Y:S04]  /*0240*/  @!P1 LDS R16, [R10] ;  /* 0x000000000a109984 */ /* 0x000fe80000000800 */
[----:B------:R-:W0:Y:S02]  /*0250*/  @!P1 LDS R17, [R10+0x7d0] ;  /* 0x0007d0000a119984 */ /* 0x000e240000000800 */
[----:B0-----:R-:W-:-:S05]  /*0260*/  @!P1 IMAD.IADD R17, R16, 0x1, R17 ;  /* 0x0000000110119824 */ /* 0x001fca00078e0211 */
[----:B------:R-:W-:Y:S01]  /*0270*/  @!P1 STS [R10], R17 ;  /* 0x000000110a009388 */ /* 0x000fe20000000800 */
[----:B------:R-:W-:Y:S08]  /*0280*/  BAR.SYNC.DEFER_BLOCKING 0x0 ;  /* 0x0000000000007b1d */ /* 0x000ff00000010000 */
[----:B------:R-:W-:Y:S06]  /*0290*/  BAR.SYNC.DEFER_BLOCKING 0x0 ;  /* 0x0000000000007b1d */ /* 0x000fec0000010000 */
[----:B------:R-:W-:Y:S04]  /*02a0*/  @!P2 LDS R14, [R10] ;  /* 0x000000000a0ea984 */ /* 0x000fe80000000800 */
[----:B------:R-:W0:Y:S02]  /*02b0*/  @!P2 LDS R15, [R10+0x3e8] ;  /* 0x0003e8000a0fa984 */ /* 0x000e240000000800 */
[----:B0-----:R-:W-:-:S05]  /*02c0*/  @!P2 IADD3 R15, PT, PT, R14, R15, RZ ;  /* 0x0000000f0e0fa210 */ /* 0x001fca0007ffe0ff */
[----:B------:R-:W-:Y:S01]  /*02d0*/  @!P2 STS [R10], R15 ;  /* 0x0000000f0a00a388 */ /* 0x000fe20000000800 */
[----:B------:R-:W-:Y:S08]  /*02e0*/  BAR.SYNC.DEFER_BLOCKING 0x0 ;  /* 0x0000000000007b1d */ /* 0x000ff00000010000 */
[----:B------:R-:W-:Y:S01]  /*02f0*/  BAR.SYNC.DEFER_BLOCKING 0x0 ;  /* 0x0000000000007b1d */ /* 0x000fe20000010000 */
[----:B------:R-:W-:-:S05]  /*0300*/  ISETP.NE.AND P1, PT, R0, RZ, PT ;  /* 0x000000ff0000720c */ /* 0x000fca0003f25270 */
[----:B------:R-:W-:Y:S04]  /*0310*/  @!P3 LDS R13, [R10] ;  /* 0x000000000a0db984 */ /* 0x000fe80000000800 */
[----:B------:R-:W0:Y:S04]  /*0320*/  @!P3 LDS R14, [R10+0x1f4] ;  /* 0x0001f4000a0eb984 */ /* 0x000e280000000800 */
[----:B------:R-:W2:Y:S01]  /*0330*/  @!P1 S2R R17, SR_CgaCtaId ;  /* 0x0000000000119919 */ /* 0x000ea20000008800 */
[----:B------:R-:W-:Y:S01]  /*0340*/  @!P1 MOV R16, 0x400 ;  /* 0x0000040000109802 */ /* 0x000fe20000000f00 */
[----:B0-----:R-:W-:-:S05]  /*0350*/  @!P3 IMAD.IADD R13, R13, 0x1, R14 ;  /* 0x000000010d0db824 */ /* 0x001fca00078e020e */
[----:B------:R-:W-:Y:S01]  /*0360*/  @!P3 STS [R10], R13 ;  /* 0x0000000d0a00b388 */ /* 0x000fe20000000800 */
[----:B--2---:R-:W-:Y:S01]  /*0370*/  @!P1 LEA R17, R17, R16, 0x18 ;  /* 0x0000001011119211 */ /* 0x004fe200078ec0ff */
[----:B------:R-:W-:Y:S06]  /*0380*/  BAR.SYNC.DEFER_BLOCKING 0x0 ;  /* 0x0000000000007b1d */ /* 0x000fec0000010000 */
[----:B------:R-:W-:Y:S04]  /*0390*/  @!P1 LDS R14, [R17] ;  /* 0x00000000110e9984 */ /* 0x000fe80000000800 */
[----:B------:R-:W0:Y:S01]  /*03a0*/  @!P1 LDS R15, [R17+0x1f0] ;  /* 0x0001f000110f9984 */ /* 0x000e220000000800 */
[----:B------:R-:W-:Y:S01]  /*03b0*/  ISETP.GT.U32.AND P2, PT, R0, 0x3d, PT ;  /* 0x0000003d0000780c */ /* 0x000fe20003f44070 */
[----:B0-----:R-:W-:-:S05]  /*03c0*/  @!P1 IMAD.IADD R14, R14, 0x1, R15 ;  /* 0x000000010e0e9824 */ /* 0x001fca00078e020f */
[----:B------:R-:W-:Y:S01]  /*03d0*/  @!P1 STS [R17], R14 ;  /* 0x0000000e11009388 */ /* 0x000fe20000000800 */
[----:B------:R-:W-:Y:S06]  /*03e0*/  BAR.SYNC.DEFER_BLOCKING 0x0 ;  /* 0x0000000000007b1d */ /* 0x000fec0000010000 */
[----:B------:R-:W-:Y:S04]  /*03f0*/  @!P2 LDS R15, [R10] ;  /* 0x000000000a0fa984 */ /* 0x000fe80000000800 */
[----:B------:R-:W0:Y:S02]  /*0400*/  @!P2 LDS R16, [R10+0xf8] ;  /* 0x0000f8000a10a984 */ /* 0x000e240000000800 */
[----:B0-----:R-:W-:-:S05]  /*0410*/  @!P2 IMAD.IADD R15, R15, 0x1, R16 ;  /* 0x000000010f0fa824 */ /* 0x001fca00078e0210 */
[----:B------:R-:W-:Y:S01]  /*0420*/  @!P2 STS [R10], R15 ;  /* 0x0000000f0a00a388 */ /* 0x000fe20000000800 */
[----:B------:R-:W-:Y:S01]  /*0430*/  ISETP.GT.U32.AND P3, PT, R0, 0x1e, PT ;  /* 0x0000001e0000780c */ /* 0x000fe20003f64070 */
[----:B------:R-:W-:Y:S08]  /*0440*/  BAR.SYNC.DEFER_BLOCKING 0x0 ;  /* 0x0000000000007b1d */ /* 0x000ff00000010000 */
[----:B------:R-:W-:Y:S06]  /*0450*/  BAR.SYNC.DEFER_BLOCKING 0x0 ;  /* 0x0000000000007b1d */ /* 0x000fec0000010000 */
[----:B------:R-:W-:Y:S04]  /*0460*/  @!P3 LDS R13, [R10] ;  /* 0x000000000a0db984 */ /* 0x000fe80000000800 */
[----:B------:R-:W0:Y:S01]  /*0470*/  @!P3 LDS R16, [R10+0x7c] ;  /* 0x00007c000a10b984 */ /* 0x000e220000000800 */
[----:B------:R-:W2:Y:S01]  /*0480*/  @!P1 S2R R17, SR_CgaCtaId ;  /* 0x0000000000119919 */ /* 0x000ea20000008800 */
[----:B------:R-:W-:-:S02]  /*0490*/  @!P1 MOV R14, 0x400 ;  /* 0x00000400000e9802 */ /* 0x000fc40000000f00 */
[----:B0-----:R-:W-:-:S05]  /*04a0*/  @!P3 IADD3 R13, PT, PT, R13, R16, RZ ;  /* 0x000000100d0db210 */ /* 0x001fca0007ffe0ff */
        /* <DEDUP_REMOVED lines=10> */
[----:B------:R-:W0:Y:S01]  /*0550*/  @!P2 LDS R16, [R10+0x3c] ;  /* 0x00003c000a10a984 */ /* 0x000e220000000800 */
        /* <DEDUP_REMOVED lines=36> */
[----:B------:R-:W2:Y:S01]  /*07a0*/  @!P1 S2R R19, SR_CgaCtaId ;  /* 0x0000000000139919 */ /* 0x000ea20000008800 */
[----:B------:R-:W-:Y:S01]  /*07b0*/  @!P1 MOV R16, 0x400 ;  /* 0x0000040000109802 */ /* 0x000fe20000000f00 */
[----:B0-----:R-:W-:-:S05]  /*07c0*/  @!P1 IMAD.IADD R14, R14, 0x1, R13 ;  /* 0x000000010e0e9824 */ /* 0x001fca00078e020d */
[----:B------:R-:W-:Y:S01]  /*07d0*/  @!P1 STS [R17], R14 ;  /* 0x0000000e11009388 */ /* 0x000fe20000000800 */
[----:B------:R-:W-:Y:S01]  /*07e0*/  BAR.SYNC.DEFER_BLOCKING 0x0 ;  /* 0x0000000000007b1d */ /* 0x000fe20000010000 */
[----:B--2---:R-:W-:-:S06]  /*07f0*/  @!P1 LEA R16, R19, R16, 0x18 ;  /* 0x0000001013109211 */ /* 0x004fcc00078ec0ff */
[----:B------:R-:W-:Y:S04]  /*0800*/  @!P1 LDS R16, [R16+0x4] ;  /* 0x0000040010109984 */ /* 0x000fe80000000800 */
[----:B------:R-:W0:Y:S02]  /*0810*/  @!P1 LDS R13, [R10] ;  /* 0x000000000a0d9984 */ /* 0x000e240000000800 */
[----:B0-----:R-:W-:-:S05]  /*0820*/  @!P1 IADD3 R13, PT, PT, R13, R16, RZ ;  /* 0x000000100d0d9210 */ /* 0x001fca0007ffe0ff */
[----:B------:R-:W-:Y:S01]  /*0830*/  @!P1 STS [R10], R13 ;  /* 0x0000000d0a009388 */ /* 0x000fe20000000800 */
[----:B------:R-:W-:-:S04]  /*0840*/  @!P1 MOV R15, 0x400 ;  /* 0x00000400000f9802 */ /* 0x000fc80000000f00 */
[----:B------:R-:W-:Y:S01]  /*0850*/  @!P1 LEA R15, R20, R15, 0x18 ;  /* 0x0000000f140f9211 */ /* 0x000fe200078ec0ff */
[----:B------:R-:W-:Y:S08]  /*0860*/  BAR.SYNC.DEFER_BLOCKING 0x0 ;  /* 0x0000000000007b1d */ /* 0x000ff00000010000 */
[----:B------:R-:W-:Y:S06]  /*0870*/  BAR.SYNC.DEFER_BLOCKING 0x0 ;  /* 0x0000000000007b1d */ /* 0x000fec0000010000 */
[----:B------:R-:W0:Y:S01]  /*0880*/  @!P1 LDS R15, [R15] ;  /* 0x000000000f0f9984 */ /* 0x000e220000000800 */
[----:B------:R-:W-:Y:S01]  /*0890*/  VIADD R12, R12, 0x1 ;  /* 0x000000010c0c7836 */ /* 0x000fe20000000000 */
[----:B------:R-:W-:Y:S04]  /*08a0*/  BSSY.RECONVERGENT B0, `(.L_x_3) ;  /* 0x0000075000007945 */ /* 0x000fe80003800200 */
[----:B------:R-:W-:Y:S01]  /*08b0*/  ISETP.NE.AND P2, PT, R12, RZ, PT ;  /* 0x000000ff0c00720c */ /* 0x000fe20003f45270 */
[----:B0-----:R0:W-:Y:S01]  /*08c0*/  @!P1 STG.E desc[UR6][R2.64], R15 ;  /* 0x0000000f02009986 */ /* 0x0011e2000c101906 */
[----:B------:R-:W-:Y:S01]  /*08d0*/  BAR.SYNC.DEFER_BLOCKING 0x0 ;  /* 0x0000000000007b1d */ /* 0x000fe20000010000 */
[----:B------:R-:W-:-:S13]  /*08e0*/  ISETP.NE.AND P1, PT, R11, RZ, PT ;  /* 0x000000ff0b00720c */ /* 0x000fda0003f25270 */
[----:B0-----:R-:W-:Y:S05]  /*08f0*/  @P1 BRA `(.L_x_4) ;  /* 0x0000000400bc1947 */ /* 0x001fea0003800000 */
[----:B------:R-:W0:Y:S01]  /*0900*/  LDC.64 R16, c[0x0][0x398] ;  /* 0x0000e600ff107b82 */ /* 0x000e220000000a00 */
[----:B-1----:R-:W-:-:S05]  /*0910*/  IMAD.WIDE R14, R9, 0x4, R4 ;  /* 0x00000004090e7825 */ /* 0x002fca00078e0204 */
[----:B------:R-:W2:Y:S04]  /*0920*/  LDG.E R13, desc[UR6][R14.64] ;  /* 0x000000060e0d7981 */ /* 0x000ea8000c1e1900 */
[----:B0-----:R-:W2:Y:S02]  /*0930*/  LDG.E R20, desc[UR6][R16.64] ;  /* 0x0000000610147981 */ /* 0x001ea4000c1e1900 */
[----:B--2---:R-:W-:-:S05]  /*0940*/  IMAD.IADD R13, R13, 0x1, R20 ;  /* 0x000000010d0d7824 */ /* 0x004fca00078e0214 */
[----:B------:R0:W-:Y:S04]  /*0950*/  STG.E desc[UR6][R14.64], R13 ;  /* 0x0000000d0e007986 */ /* 0x0001e8000c101906 */
[----:B------:R-:W2:Y:S02]  /*0960*/  LDG.E R20, desc[UR6][R16.64+0x4] ;  /* 0x0000040610147981 */ /* 0x000ea4000c1e1900 */
[----:B--2---:R-:W-:-:S05]  /*0970*/  IMAD.IADD R19, R13, 0x1, R20 ;  /* 0x000000010d137824 */ /* 0x004fca00078e0214 */
[----:B------:R1:W-:Y:S04]  /*0980*/  STG.E desc[UR6][R14.64], R19 ;  /* 0x000000130e007986 */ /* 0x0003e8000c101906 */
[----:B------:R-:W2:Y:S02]  /*0990*/  LDG.E R20, desc[UR6][R16.64+0x8] ;  /* 0x0000080610147981 */ /* 0x000ea4000c1e1900 */
[----:B--2---:R-:W-:-:S05]  /*09a0*/  IADD3 R21, PT, PT, R19, R20, RZ ;  /* 0x0000001413157210 */ /* 0x004fca0007ffe0ff */
[----:B------:R2:W-:Y:S04]  /*09b0*/  STG.E desc[UR6][R14.64], R21 ;  /* 0x000000150e007986 */ /* 0x0005e8000c101906 */
[----:B------:R-:W3:Y:S02]  /*09c0*/  LDG.E R20, desc[UR6][R16.64+0xc] ;  /* 0x00000c0610147981 */ /* 0x000ee4000c1e1900 */
[----:B---3--:R-:W-:-:S05]  /*09d0*/  IMAD.IADD R23, R21, 0x1, R20 ;  /* 0x0000000115177824 */ /* 0x008fca00078e0214 */
[----:B------:R3:W-:Y:S04]  /*09e0*/  STG.E desc[UR6][R14.64], R23 ;  /* 0x000000170e007986 */ /* 0x0007e8000c101906 */
[----:B------:R-:W0:Y:S02]  /*09f0*/  LDG.E R20, desc[UR6][R16.64+0x10] ;  /* 0x0000100610147981 */ /* 0x000e24000c1e1900 */
[----:B0-----:R-:W-:-:S05]  /*0a00*/  IMAD.IADD R13, R23, 0x1, R20 ;  /* 0x00000001170d7824 */ /* 0x001fca00078e0214 */
[----:B------:R0:W-:Y:S04]  /*0a10*/  STG.E desc[UR6][R14.64], R13 ;  /* 0x0000000d0e007986 */ /* 0x0001e8000c101906 */
[----:B------:R-:W1:Y:S02]  /*0a20*/  LDG.E R20, desc[UR6][R16.64+0x14] ;  /* 0x0000140610147981 */ /* 0x000e64000c1e1900 */
[----:B-1----:R-:W-:-:S05]  /*0a30*/  IMAD.IADD R19, R13, 0x1, R20 ;  /* 0x000000010d137824 */ /* 0x002fca00078e0214 */
        /* <DEDUP_REMOVED lines=47> */
[----:B-1----:R-:W-:-:S05]  /*0d30*/  IADD3 R19, PT, PT, R13, R20, RZ ;  /* 0x000000140d137210 */ /* 0x002fca0007ffe0ff */
[----:B------:R1:W-:Y:S04]  /*0d40*/  STG.E desc[UR6][R14.64], R19 ;  /* 0x000000130e007986 */ /* 0x0003e8000c101906 */
[----:B------:R-:W2:Y:S02]  /*0d50*/  LDG.E R20, desc[UR6][R16.64+0x58] ;  /* 0x0000580610147981 */ /* 0x000ea4000c1e1900 */
[----:B--2---:R-:W-:-:S05]  /*0d60*/  IMAD.IADD R21, R19, 0x1, R20 ;  /* 0x0000000113157824 */ /* 0x004fca00078e0214 */
[----:B------:R2:W-:Y:S04]  /*0d70*/  STG.E desc[UR6][R14.64], R21 ;  /* 0x000000150e007986 */ /* 0x0005e8000c101906 */
[----:B------:R-:W3:Y:S02]  /*0d80*/  LDG.E R20, desc[UR6][R16.64+0x5c] ;  /* 0x00005c0610147981 */ /* 0x000ee4000c1e1900 */
[----:B---3--:R-:W-:-:S05]  /*0d90*/  IMAD.IADD R23, R21, 0x1, R20 ;  /* 0x0000000115177824 */ /* 0x008fca00078e0214 */
[----:B------:R3:W-:Y:S04]  /*0da0*/  STG.E desc[UR6][R14.64], R23 ;  /* 0x000000170e007986 */ /* 0x0007e8000c101906 */
[----:B------:R-:W0:Y:S02]  /*0db0*/  LDG.E R20, desc[UR6][R16.64+0x60] ;  /* 0x0000600610147981 */ /* 0x000e24000c1e1900 */
[----:B0-----:R-:W-:-:S05]  /*0dc0*/  IADD3 R13, PT, PT, R23, R20, RZ ;  /* 0x00000014170d7210 */ /* 0x001fca0007ffe0ff */
[----:B------:R0:W-:Y:S04]  /*0dd0*/  STG.E desc[UR6][R14.64], R13 ;  /* 0x0000000d0e007986 */ /* 0x0001e8000c101906 */
[----:B------:R-:W1:Y:S02]  /*0de0*/  LDG.E R20, desc[UR6][R16.64+0x64] ;  /* 0x0000640610147981 */ /* 0x000e64000c1e1900 */
[----:B-1----:R-:W-:-:S05]  /*0df0*/  IMAD.IADD R19, R13, 0x1, R20 ;  /* 0x000000010d137824 */ /* 0x002fca00078e0214 */
[----:B------:R1:W-:Y:S04]  /*0e00*/  STG.E desc[UR6][R14.64], R19 ;  /* 0x000000130e007986 */ /* 0x0003e8000c101906 */
[----:B------:R-:W2:Y:S02]  /*0e10*/  LDG.E R20, desc[UR6][R16.64+0x68] ;  /* 0x0000680610147981 */ /* 0x000ea4000c1e1900 */
[----:B--2---:R-:W-:-:S05]  /*0e20*/  IMAD.IADD R21, R19, 0x1, R20 ;  /* 0x0000000113157824 */ /* 0x004fca00078e0214 */
[----:B------:R2:W-:Y:S04]  /*0e30*/  STG.E desc[UR6][R14.64], R21 ;  /* 0x000000150e007986 */ /* 0x0005e8000c101906 */
[----:B------:R-:W3:Y:S02]  /*0e40*/  LDG.E R20, desc[UR6][R16.64+0x6c] ;  /* 0x00006c0610147981 */ /* 0x000ee4000c1e1900 */
[----:B---3--:R-:W-:-:S05]  /*0e50*/  IADD3 R23, PT, PT, R21, R20, RZ ;  /* 0x0000001415177210 */ /* 0x008fca0007ffe0ff */
        /* <DEDUP_REMOVED lines=24> */
[----:B------:R0:W-:Y:S02]  /*0fe0*/  STG.E desc[UR6][R14.64], R23 ;  /* 0x000000170e007986 */ /* 0x0001e4000c101906 */
.L_x_4:
[----:B------:R-:W-:Y:S05]  /*0ff0*/  BSYNC.RECONVERGENT B0 ;  /* 0x0000000000007941 */ /* 0x000fea0003800200 */
.L_x_3:
[----:B------:R-:W-:Y:S01]  /*1000*/  IADD3 R18, PT, PT, R18, 0x8ca0, RZ ;  /* 0x00008ca012127810 */ /* 0x000fe20007ffe0ff */
[----:B------:R-:W-:Y:S01]  /*1010*/  VIADD R9, R9, 0x1 ;  /* 0x0000000109097836 */ /* 0x000fe20000000000 */
[----:B------:R-:W-:Y:S06]  /*1020*/  @P2 BRA `(.L_x_5) ;  /* 0xfffffff0005c2947 */ /* 0x000fec000383ffff */
[----:B------:R-:W-:Y:S05]  /*1030*/  @P0 BRA `(.L_x_6) ;  /* 0xfffffff000300947 */ /* 0x000fea000383ffff */
[----:B------:R-:W-:Y:S05]  /*1040*/  EXIT ;  /* 0x000000000000794d */ /* 0x000fea0003800000 */
.L_x_7:
        /* <DEDUP_REMOVED lines=11> */
.L_x_67:


//--------------------- .text._Z22calc_covariance_matrixPhiPjS0_ --------------------------
	.section	.text._Z22calc_covariance_matrixPhiPjS0_,"ax",@progbits
	.align	128
        .global         _Z22calc_covariance_matrixPhiPjS0_
        .type           _Z22calc_covariance_matrixPhiPjS0_,@function
        .size           _Z22calc_covariance_matrixPhiPjS0_,(.L_x_68 - _Z22calc_covariance_matrixPhiPjS0_)
        .other          _Z22calc_covariance_matrixPhiPjS0_,@"STO_CUDA_ENTRY STV_DEFAULT"
_Z22calc_covariance_matrixPhiPjS0_:
.text._Z22calc_covariance_matrixPhiPjS0_:
        /* <DEDUP_REMOVED lines=12> */
[----:B------:R-:W-:-:S04]  /*00c0*/  UIADD3 UR5, UPT, UPT, UR4, 0xbb8, URZ ;  /* 0x00000bb804057890 */ /* 0x000fc8000fffe0ff */
[----:B-1----:R-:W-:Y:S02]  /*00d0*/  ULEA UR5, UR6, UR5, 0x18 ;  /* 0x0000000506057291 */ /* 0x002fe4000f8ec0ff */
[----:B------:R-:W-:Y:S01]  /*00e0*/  ULEA UR6, UR6, UR4, 0x18 ;  /* 0x0000000406067291 */ /* 0x000fe2000f8ec0ff */
[----:B0-----:R-:W-:-:S03]  /*00f0*/  IMAD.WIDE.U32 R2, R11, 0x4, R2 ;  /* 0x000000040b027825 */ /* 0x001fc600078e0002 */
[----:B---3--:R-:W-:Y:S01]  /*0100*/  LEA R10, R0, UR5, 0x2 ;  /* 0x00000005000a7c11 */ /* 0x008fe2000f8e10ff */
[----:B--2-4-:R-:W-:-:S07]  /*0110*/  IMAD R11, R11, UR7, R0 ;  /* 0x000000070b0b7c24 */ /* 0x014fce000f8e0200 */
.L_x_11:
[----:B0-----:R-:W0:Y:S01]  /*0120*/  LDCU.64 UR4, c[0x0][0x380] ;  /* 0x00007000ff0477ac */ /* 0x001e220008000a00 */
[----:B------:R-:W-:Y:S01]  /*0130*/  IMAD R16, R8, 0x8ca0, R11 ;  /* 0x00008ca008107824 */ /* 0x000fe200078e020b */
[----:B------:R-:W1:Y:S01]  /*0140*/  LDC.64 R4, c[0x0][0x390] ;  /* 0x0000e400ff047b82 */ /* 0x000e620000000a00 */
[----:B------:R-:W2:Y:S03]  /*0150*/  LDCU.64 UR10, c[0x0][0x380] ;  /* 0x00007000ff0a77ac */ /* 0x000ea60008000a00 */
[C---:B0-----:R-:W-:Y:S01]  /*0160*/  IADD3 R6, P0, PT, R16.reuse, UR4, RZ ;  /* 0x0000000410067c10 */ /* 0x041fe2000ff1e0ff */
[----:B------:R-:W0:Y:S03]  /*0170*/  LDCU UR4, c[0x0][0x388] ;  /* 0x00007100ff0477ac */ /* 0x000e260008000800 */
[----:B------:R-:W-:-:S05]  /*0180*/  LEA.HI.X.SX32 R7, R16, UR5, 0x1, P0 ;  /* 0x0000000510077c11 */ /* 0x000fca00080f0eff */
[----:B------:R-:W3:Y:S04]  /*0190*/  LDG.E.U8 R13, desc[UR8][R6.64] ;  /* 0x00000008060d7981 */ /* 0x000ee8000c1e1100 */
[----:B------:R-:W4:Y:S04]  /*01a0*/  LDG.E.U8 R15, desc[UR8][R6.64+0x2ee0] ;  /* 0x002ee008060f7981 */ /* 0x000f28000c1e1100 */
[----:B------:R-:W5:Y:S01]  /*01b0*/  LDG.E.U8 R17, desc[UR8][R6.64+0x5dc0] ;  /* 0x005dc00806117981 */ /* 0x000f62000c1e1100 */
[C---:B0-----:R-:W-:Y:S02]  /*01c0*/  VIADD R12, R8.reuse, -UR4 ;  /* 0x80000004080c7c36 */ /* 0x041fe40008000000 */
[----:B------:R-:W-:-:S05]  /*01d0*/  VIADD R8, R8, 0x1 ;  /* 0x0000000108087836 */ /* 0x000fca0000000000 */
[----:B------:R-:W-:Y:S01]  /*01e0*/  ISETP.NE.AND P0, PT, R8, UR4, PT ;  /* 0x0000000408007c0c */ /* 0x000fe2000bf05270 */
[----:B------:R-:W-:-:S03]  /*01f0*/  UMOV UR4, URZ ;  /* 0x000000ff00047c82 */ /* 0x000fc60008000000 */
[----:B------:R-:W-:Y:S01]  /*0200*/  P2R R18, PR, RZ, 0x1 ;  /* 0x00000001ff127803 */ /* 0x000fe20000000000 */
[----:B---3--:R0:W-:Y:S04]  /*0210*/  STS.U8 [R0+UR6], R13 ;  /* 0x0000000d00007988 */ /* 0x0081e80008000006 */
[----:B----4-:R0:W-:Y:S04]  /*0220*/  STS.U8 [R0+UR6+0x3e8], R15 ;  /* 0x0003e80f00007988 */ /* 0x0101e80008000006 */
[----:B-----5:R0:W-:Y:S01]  /*0230*/  STS.U8 [R0+UR6+0x7d0], R17 ;  /* 0x0007d01100007988 */ /* 0x0201e20008000006 */
[----:B-12---:R-:W-:Y:S06]  /*0240*/  BAR.SYNC.DEFER_BLOCKING 0x0 ;  /* 0x0000000000007b1d */ /* 0x006fec0000010000 */
.L_x_10:
[----:B------:R-:W-:Y:S01]  /*0250*/  ISETP.NE.AND P0, PT, RZ, UR4, PT ;  /* 0x00000004ff007c0c */ /* 0x000fe2000bf05270 */
[----:B0-----:R-:W0:Y:S01]  /*0260*/  LDS.U8 R13, [R0+UR6] ;  /* 0x00000006000d7984 */ /* 0x001e220008000000 */
[----:B------:R-:W-:-:S04]  /*0270*/  IADD3 R6, P1, PT, R16, UR10, RZ ;  /* 0x0000000a10067c10 */ /* 0x000fc8000ff3e0ff */
[----:B------:R-:W-:-:S07]  /*0280*/  LEA.HI.X.SX32 R7, R16, UR11, 0x1, P1 ;  /* 0x0000000b10077c11 */ /* 0x000fce00088f0eff */
[----:B------:R-:W2:Y:S01]  /*0290*/  @P0 LDG.E.U8 R14, desc[UR8][R6.64] ;  /* 0x00000008060e0981 */ /* 0x000ea2000c1e1100 */
[C---:B------:R-:W-:Y:S02]  /*02a0*/  ISETP.GT.U32.AND P3, PT, R0.reuse, 0x1f3, PT ;  /* 0x000001f30000780c */ /* 0x040fe40003f64070 */
[C---:B------:R-:W-:Y:S02]  /*02b0*/  ISETP.GT.U32.AND P2, PT, R0.reuse, 0xf9, PT ;  /* 0x000000f90000780c */ /* 0x040fe40003f44070 */
[C---:B------:R-:W-:Y:S02]  /*02c0*/  ISETP.GT.U32.AND P1, PT, R0.reuse, 0x7c, PT ;  /* 0x0000007c0000780c */ /* 0x040fe40003f24070 */
[C---:B------:R-:W-:Y:S02]  /*02d0*/  ISETP.GT.U32.AND P4, PT, R0.reuse, 0x6, PT ;  /* 0x000000060000780c */ /* 0x040fe40003f84070 */
[----:B------:R-:W-:Y:S02]  /*02e0*/  ISETP.GT.U32.AND P5, PT, R0, 0x2, PT ;  /* 0x000000020000780c */ /* 0x000fe40003fa4070 */
[----:B------:R-:W-:Y:S01]  /*02f0*/  ISETP.NE.AND P6, PT, RZ, UR4, PT ;  /* 0x00000004ff007c0c */ /* 0x000fe2000bfc5270 */
[----:B0-----:R-:W-:-:S02]  /*0300*/  @!P0 IMAD R15, R13, R13, RZ ;  /* 0x0000000d0d0f8224 */ /* 0x001fc400078e02ff */
[----:B--2---:R-:W-:Y:S01]  /*0310*/  @P0 IMAD R15, R13, R14, RZ ;  /* 0x0000000e0d0f0224 */ /* 0x004fe200078e02ff */
[----:B------:R-:W-:-:S04]  /*0320*/  ISETP.NE.AND P0, PT, R0, RZ, PT ;  /* 0x000000ff0000720c */ /* 0x000fc80003f05270 */
[----:B------:R-:W-:Y:S01]  /*0330*/  STS [R10], R15 ;  /* 0x0000000f0a007388 */ /* 0x000fe20000000800 */
[----:B------:R-:W-:Y:S08]  /*0340*/  BAR.SYNC.DEFER_BLOCKING 0x0 ;  /* 0x0000000000007b1d */ /* 0x000ff00000010000 */
[----:B------:R-:W-:Y:S01]  /*0350*/  @!P0 MOV R21, 0x400 ;  /* 0x0000040000158802 */ /* 0x000fe20000000f00 */
[----:B------:R-:W0:Y:S01]  /*0360*/  @!P0 S2R R20, SR_CgaCtaId ;  /* 0x0000000000148919 */ /* 0x000e220000008800 */
[----:B------:R-:W1:Y:S01]  /*0370*/  @!P0 S2R R22, SR_CgaCtaId ;  /* 0x0000000000168919 */ /* 0x000e620000008800 */
[----:B------:R-:W2:Y:S01]  /*0380*/  @!P0 S2R R24, SR_CgaCtaId ;  /* 0x0000000000188919 */ /* 0x000ea20000008800 */
[----:B------:R-:W3:Y:S01]  /*0390*/  @!P0 S2R R26, SR_CgaCtaId ;  /* 0x00000000001a8919 */ /* 0x000ee20000008800 */
[----:B------:R-:W-:Y:S04]  /*03a0*/  @!P3 LDS R13, [R10] ;  /* 0x000000000a0db984 */ /* 0x000fe80000000800 */
[----:B------:R-:W4:Y:S01]  /*03b0*/  @!P3 LDS R14, [R10+0x7d0] ;  /* 0x0007d0000a0eb984 */ /* 0x000f220000000800 */
[----:B--2---:R-:W-:Y:S01]  /*03c0*/  @!P0 LEA R24, R24, R21, 0x18 ;  /* 0x0000001518188211 */ /* 0x004fe200078ec0ff */
[----:B----4-:R-:W-:-:S05]  /*03d0*/  @!P3 IMAD.IADD R13, R13, 0x1, R14 ;  /* 0x000000010d0db824 */ /* 0x010fca00078e020e */
[----:B------:R2:W-:Y:S01]  /*03e0*/  @!P3 STS [R10], R13 ;  /* 0x0000000d0a00b388 */ /* 0x0005e20000000800 */
[----:B------:R-:W-:Y:S01]  /*03f0*/  BAR.SYNC.DEFER_BLOCKING 0x0 ;  /* 0x0000000000007b1d */ /* 0x000fe20000010000 */
[----:B------:R-:W-:Y:S02]  /*0400*/  ISETP.GT.U32.AND P3, PT, R0, 0xe, PT ;  /* 0x0000000e0000780c */ /* 0x000fe40003f64070 */
[----:B--2---:R-:W-:-:S04]  /*0410*/  @!P0 MOV R13, 0x400 ;  /* 0x00000400000d8802 */ /* 0x004fc80000000f00 */
[----:B0-----:R-:W-:Y:S01]  /*0420*/  @!P0 LEA R20, R20, R13, 0x18 ;  /* 0x0000000d14148211 */ /* 0x001fe200078ec0ff */
[----:B------:R-:W-:Y:S04]  /*0430*/  @!P2 LDS R14, [R10] ;  /* 0x000000000a0ea984 */ /* 0x000fe80000000800 */
[----:B------:R-:W0:Y:S02]  /*0440*/  @!P2 LDS R17, [R10+0x3e8] ;  /* 0x0003e8000a11a984 */ /* 0x000e240000000800 */
[----:B0-----:R-:W-:-:S05]  /*0450*/  @!P2 IMAD.IADD R17, R14, 0x1, R17 ;  /* 0x000000010e11a824 */ /* 0x001fca00078e0211 */
[----:B------:R-:W-:Y:S01]  /*0460*/  @!P2 STS [R10], R17 ;  /* 0x000000110a00a388 */ /* 0x000fe20000000800 */
[----:B------:R-:W-:Y:S01]  /*0470*/  BAR.SYNC.DEFER_BLOCKING 0x0 ;  /* 0x0000000000007b1d */ /* 0x000fe20000010000 */
[----:B------:R-:W-:-:S05]  /*0480*/  ISETP.GT.U32.AND P2, PT, R0, 0x1e, PT ;  /* 0x0000001e0000780c */ /* 0x000fca0003f44070 */
[----:B------:R-:W-:Y:S04]  /*0490*/  @!P1 LDS R14, [R10] ;  /* 0x000000000a0e9984 */ /* 0x000fe80000000800 */
[----:B------:R-:W0:Y:S02]  /*04a0*/  @!P1 LDS R15, [R10+0x1f4] ;  /* 0x0001f4000a0f9984 */ /* 0x000e240000000800 */
[----:B0-----:R-:W-:-:S05]  /*04b0*/  @!P1 IMAD.IADD R15, R14, 0x1, R15 ;  /* 0x000000010e0f9824 */ /* 0x001fca00078e020f */
[----:B------:R-:W-:Y:S01]  /*04c0*/  @!P1 STS [R10], R15 ;  /* 0x0000000f0a009388 */ /* 0x000fe20000000800 */
[----:B------:R-:W-:-:S03]  /*04d0*/  ISETP.GT.U32.AND P1, PT, R0, 0x3d, PT ;  /* 0x0000003d0000780c */ /* 0x000fc60003f24070 */
[----:B------:R-:W-:Y:S01]  /*04e0*/  @!P0 LDS R13, [R20+0xbb8] ;  /* 0x000bb800140d8984 */ /* 0x000fe20000000800 */
[----:B------:R-:W-:-:S03]  /*04f0*/  P2R R19, PR, RZ, 0x2 ;  /* 0x00000002ff137803 */ /* 0x000fc60000000000 */
[----:B------:R-:W0:Y:S02]  /*0500*/  @!P0 LDS R14, [R20+0xda8] ;  /* 0x000da800140e8984 */ /* 0x000e240000000800 */
[----:B0-----:R-:W-:-:S05]  /*0510*/  @!P0 IMAD.IADD R13, R13, 0x1, R14 ;  /* 0x000000010d0d8824 */ /* 0x001fca00078e020e */
[----:B------:R0:W-:Y:S01]  /*0520*/  @!P0 STS [R20+0xbb8], R13 ;  /* 0x000bb80d14008388 */ /* 0x0001e20000000800 */
[----:B------:R-:W-:Y:S01]  /*0530*/  BAR.SYNC.DEFER_BLOCKING 0x0 ;  /* 0x0000000000007b1d */ /* 0x000fe20000010000 */
[----:B0-----:R-:W-:Y:S02]  /*0540*/  @!P0 MOV R13, 0x400 ;  /* 0x00000400000d8802 */ /* 0x001fe40000000f00 */
[----:B------:R-:W-:Y:S02]  /*0550*/  P2R R20, PR, RZ, 0x4 ;  /* 0x00000004ff147803 */ /* 0x000fe40000000000 */
[----:B-1----:R-:W-:Y:S01]  /*0560*/  @!P0 LEA R22, R22, R13, 0x18 ;  /* 0x0000000d16168211 */ /* 0x002fe200078ec0ff */
[----:B------:R-:W-:Y:S04]  /*0570*/  @!P1 LDS R14, [R10] ;  /* 0x000000000a0e9984 */ /* 0x000fe80000000800 */
[----:B------:R-:W0:Y:S02]  /*0580*/  @!P1 LDS R17, [R10+0xf8] ;  /* 0x0000f8000a119984 */ /* 0x000e240000000800 */
[----:B0-----:R-:W-:-:S05]  /*0590*/  @!P1 IMAD.IADD R17, R14, 0x1, R17 ;  /* 0x000000010e119824 */ /* 0x001fca00078e0211 */
[----:B------:R-:W-:Y:S01]  /*05a0*/  @!P1 STS [R10], R17 ;  /* 0x000000110a009388 */ /* 0x000fe20000000800 */
[----:B------:R-:W-:Y:S06]  /*05b0*/  BAR.SYNC.DEFER_BLOCKING 0x0 ;  /* 0x0000000000007b1d */ /* 0x000fec0000010000 */
[----:B------:R-:W-:Y:S04]  /*05c0*/  @!P2 LDS R14, [R10] ;  /* 0x000000000a0ea984 */ /* 0x000fe80000000800 */
[----:B------:R-:W0:Y:S02]  /*05d0*/  @!P2 LDS R15, [R10+0x7c] ;  /* 0x00007c000a0fa984 */ /* 0x000e240000000800 */
[----:B0-----:R-:W-:-:S05]  /*05e0*/  @!P2 IMAD.IADD R15, R14, 0x1, R15 ;  /* 0x000000010e0fa824 */ /* 0x001fca00078e020f */
[----:B------:R-:W-:Y:S04]  /*05f0*/  @!P2 STS [R10], R15 ;  /* 0x0000000f0a00a388 */ /* 0x000fe80000000800 */
[----:B------:R-:W-:Y:S04]  /*0600*/  @!P0 LDS R13, [R22+0xbb8] ;  /* 0x000bb800160d8984 */ /* 0x000fe80000000800 */
[----:B------:R-:W0:Y:S02]  /*0610*/  @!P0 LDS R14, [R22+0xc30] ;  /* 0x000c3000160e8984 */ /* 0x000e240000000800 */
[----:B0-----:R-:W-:-:S05]  /*0620*/  @!P0 IADD3 R13, PT, PT, R13, R14, RZ ;  /* 0x0000000e0d0d8210 */ /* 0x001fca0007ffe0ff */
[----:B------:R0:W-:Y:S01]  /*0630*/  @!P0 STS [R22+0xbb8], R13 ;  /* 0x000bb80d16008388 */ /* 0x0001e20000000800 */
[----:B------:R-:W-:Y:S06]  /*0640*/  BAR.SYNC.DEFER_BLOCKING 0x0 ;  /* 0x0000000000007b1d */ /* 0x000fec0000010000 */
[----:B0-----:R-:W0:Y:S01]  /*0650*/  @!P0 S2R R22, SR_CgaCtaId ;  /* 0x0000000000168919 */ /* 0x001e220000008800 */
[----:B------:R-:W-:Y:S04]  /*0660*/  @!P3 LDS R14, [R10] ;  /* 0x000000000a0eb984 */ /* 0x000fe80000000800 */
[----:B------:R-:W1:Y:S01]  /*0670*/  @!P3 LDS R17, [R10+0x3c] ;  /* 0x00003c000a11b984 */ /* 0x000e620000000800 */
[----:B0-----:R-:W-:Y:S01]  /*0680*/  @!P0 LEA R22, R22, R21, 0x18 ;  /* 0x0000001516168211 */ /* 0x001fe200078ec0ff */
[----:B-1----:R-:W-:-:S05]  /*0690*/  @!P3 IMAD.IADD R17, R14, 0x1, R17 ;  /* 0x000000010e11b824 */ /* 0x002fca00078e0211 */
[----:B------:R-:W-:Y:S04]  /*06a0*/  @!P3 STS [R10], R17 ;  /* 0x000000110a00b388 */ /* 0x000fe80000000800 */
[----:B------:R-:W-:Y:S04]  /*06b0*/  @!P0 LDS R14, [R24+0xbb8] ;  /* 0x000bb800180e8984 */ /* 0x000fe80000000800 */
[----:B------:R-:W0:Y:S02]  /*06c0*/  @!P0 LDS R13, [R24+0xbf0] ;  /* 0x000bf000180d8984 */ /* 0x000e240000000800 */
[----:B0-----:R-:W-:-:S05]  /*06d0*/  @!P0 IMAD.IADD R13, R14, 0x1, R13 ;  /* 0x000000010e0d8824 */ /* 0x001fca00078e020d */
[----:B------:R0:W-:Y:S01]  /*06e0*/  @!P0 STS [R24+0xbb8], R13 ;  /* 0x000bb80d18008388 */ /* 0x0001e20000000800 */
[----:B------:R-:W-:Y:S06]  /*06f0*/  BAR.SYNC.DEFER_BLOCKING 0x0 ;  /* 0x0000000000007b1d */ /* 0x000fec0000010000 */
[----:B0-----:R-:W0:Y:S01]  /*0700*/  @!P0 S2R R24, SR_CgaCtaId ;  /* 0x0000000000188919 */ /* 0x001e220000008800 */
[----:B------:R-:W-:Y:S04]  /*0710*/  @!P4 LDS R14, [R10] ;  /* 0x000000000a0ec984 */ /* 0x000fe80000000800 */
[----:B------:R-:W1:Y:S01]  /*0720*/  @!P4 LDS R15, [R10+0x1c] ;  /* 0x00001c000a0fc984 */ /* 0x000e620000000800 */
[----:B0-----:R-:W-:Y:S01]  /*0730*/  @!P0 LEA R24, R24, R21, 0x18 ;  /* 0x0000001518188211 */ /* 0x001fe200078ec0ff */
[----:B-1----:R-:W-:-:S05]  /*0740*/  @!P4 IMAD.IADD R15, R14, 0x1, R15 ;  /* 0x000000010e0fc824 */ /* 0x002fca00078e020f */
[----:B------:R0:W-:Y:S04]  /*0750*/  @!P4 STS [R10], R15 ;  /* 0x0000000f0a00c388 */ /* 0x0001e80000000800 */
[----:B------:R-:W-:Y:S04]  /*0760*/  @!P0 LDS R14, [R22+0xbb8] ;  /* 0x000bb800160e8984 */ /* 0x000fe80000000800 */
[----:B------:R-:W1:Y:S01]  /*0770*/  @!P0 LDS R13, [R22+0xbd0] ;  /* 0x000bd000160d8984 */ /* 0x000e620000000800 */
[----:B0-----:R-:W-:Y:S01]  /*0780*/  @!P0 MOV R15, 0x400 ;  /* 0x00000400000f8802 */ /* 0x001fe20000000f00 */
[----:B-1----:R-:W-:-:S05]  /*0790*/  @!P0 IMAD.IADD R13, R14, 0x1, R13 ;  /* 0x000000010e0d8824 */ /* 0x002fca00078e020d */
        /* <DEDUP_REMOVED lines=10> */
[----:B0-----:R-:W-:-:S04]  /*0840*/  @!P0 MOV R17, 0x400 ;  /* 0x0000040000118802 */ /* 0x001fc80000000f00 */
[----:B---3--:R-:W-:Y:S01]  /*0850*/  @!P0 LEA R17, R26, R17, 0x18 ;  /* 0x000000111a118211 */ /* 0x008fe200078ec0ff */
[----:B-1----:R-:W-:-:S05]  /*0860*/  @!P0 IMAD.IADD R13, R14, 0x1, R13 ;  /* 0x000000010e0d8824 */ /* 0x002fca00078e020d */
[----:B------:R-:W-:Y:S01]  /*0870*/  @!P0 STS [R24+0xbb8], R13 ;  /* 0x000bb80d18008388 */ /* 0x000fe20000000800 */
[----:B------:R-:W-:Y:S06]  /*0880*/  BAR.SYNC.DEFER_BLOCKING 0x0 ;  /* 0x0000000000007b1d */ /* 0x000fec0000010000 */
[----:B------:R-:W-:Y:S04]  /*0890*/  @!P0 LDS R15, [R22+0xbbc] ;  /* 0x000bbc00160f8984 */ /* 0x000fe80000000800 */
[----:B------:R-:W0:Y:S02]  /*08a0*/  @!P0 LDS R14, [R10] ;  /* 0x000000000a0e8984 */ /* 0x000e240000000800 */
[----:B0-----:R-:W-:-:S05]  /*08b0*/  @!P0 IMAD.IADD R15, R14, 0x1, R15 ;  /* 0x000000010e0f8824 */ /* 0x001fca00078e020f */
[----:B------:R-:W-:Y:S01]  /*08c0*/  @!P0 STS [R10], R15 ;  /* 0x0000000f0a008388 */ /* 0x000fe20000000800 */
[----:B------:R-:W-:Y:S06]  /*08d0*/  BAR.SYNC.DEFER_BLOCKING 0x0 ;  /* 0x0000000000007b1d */ /* 0x000fec0000010000 */
[----:B------:R-:W0:Y:S04]  /*08e0*/  @!P0 LDS R17, [R17+0xbb8] ;  /* 0x000bb80011118984 */ /* 0x000e280000000800 */
[----:B------:R-:W1:Y:S04]  /*08f0*/  @P6 LDS.U8 R13, [R0+UR6+0x3e8] ;  /* 0x0003e806000d6984 */ /* 0x000e680008000000 */
[----:B------:R-:W2:Y:S04]  /*0900*/  @!P6 LDS.U8 R21, [R0+UR6+0x3e8] ;  /* 0x0003e8060015e984 */ /* 0x000ea80008000000 */
[----:B0-----:R-:W-:Y:S04]  /*0910*/  @!P0 STG.E desc[UR8][R2.64], R17 ;  /* 0x0000001102008986 */ /* 0x001fe8000c101908 */
[----:B------:R-:W1:Y:S01]  /*0920*/  @P6 LDG.E.U8 R14, desc[UR8][R6.64+0x2ee0] ;  /* 0x002ee008060e6981 */ /* 0x000e62000c1e1100 */
[----:B------:R-:W-:-:S02]  /*0930*/  ISETP.GT.U32.AND P1, PT, R0, 0x1f3, PT ;  /* 0x000001f30000780c */ /* 0x000fc40003f24070 */
[----:B------:R-:W-:Y:S01]  /*0940*/  ISETP.GT.U32.AND P2, PT, R0, 0xf9, PT ;  /* 0x000000f90000780c */ /* 0x000fe20003f44070 */
[----:B------:R-:W0:Y:S01]  /*0950*/  @!P0 S2R R22, SR_CgaCtaId ;  /* 0x0000000000168919 */ /* 0x000e220000008800 */
[----:B------:R-:W3:Y:S01]  /*0960*/  @!P0 S2R R24, SR_CgaCtaId ;  /* 0x0000000000188919 */ /* 0x000ee20000008800 */
[----:B-1----:R-:W-:Y:S02]  /*0970*/  @P6 IMAD R13, R13, R14, RZ ;  /* 0x0000000e0d0d6224 */ /* 0x002fe400078e02ff */
[----:B--2---:R-:W-:Y:S02]  /*0980*/  @!P6 IMAD R13, R21, R21, RZ ;  /* 0x00000015150de224 */ /* 0x004fe400078e02ff */
[----:B------:R-:W1:Y:S03]  /*0990*/  @!P0 S2R R21, SR_CgaCtaId ;  /* 0x0000000000158919 */ /* 0x000e660000008800 */
[----:B------:R-:W-:Y:S01]  /*09a0*/  STS [R10], R13 ;  /* 0x0000000d0a007388 */ /* 0x000fe20000000800 */
[----:B------:R-:W-:Y:S06]  /*09b0*/  BAR.SYNC.DEFER_BLOCKING 0x0 ;  /* 0x0000000000007b1d */ /* 0x000fec0000010000 */
[----:B------:R-:W-:Y:S04]  /*09c0*/  @!P1 LDS R14, [R10] ;  /* 0x000000000a0e9984 */ /* 0x000fe80000000800 */
[----:B------:R-:W2:Y:S02]  /*09d0*/  @!P1 LDS R15, [R10+0x7d0] ;  /* 0x0007d0000a0f9984 */ /* 0x000ea40000000800 */
[----:B--2---:R-:W-:-:S05]  /*09e0*/  @!P1 IADD3 R15, PT, PT, R14, R15, RZ ;  /* 0x0000000f0e0f9210 */ /* 0x004fca0007ffe0ff */
[----:B------:R-:W-:Y:S01]  /*09f0*/  @!P1 STS [R10], R15 ;  /* 0x0000000f0a009388 */ /* 0x000fe20000000800 */
[----:B------:R-:W-:Y:S01]  /*0a00*/  BAR.SYNC.DEFER_BLOCKING 0x0 ;  /* 0x0000000000007b1d */ /* 0x000fe20000010000 */
[----:B------:R-:W-:-:S05]  /*0a10*/  ISETP.GT.U32.AND P1, PT, R0, 0x7c, PT ;  /* 0x0000007c0000780c */ /* 0x000fca0003f24070 */
[----:B------:R-:W-:Y:S04]  /*0a20*/  @!P2 LDS R14, [R10] ;  /* 0x000000000a0ea984 */ /* 0x000fe80000000800 */
[----:B------:R-:W2:Y:S02]  /*0a30*/  @!P2 LDS R17, [R10+0x3e8] ;  /* 0x0003e8000a11a984 */ /* 0x000ea40000000800 */
[----:B--2---:R-:W-:-:S05]  /*0a40*/  @!P2 IMAD.IADD R17, R14, 0x1, R17 ;  /* 0x000000010e11a824 */ /* 0x004fca00078e0211 */
[----:B------:R2:W-:Y:S01]  /*0a50*/  @!P2 STS [R10], R17 ;  /* 0x000000110a00a388 */ /* 0x0005e20000000800 */
[----:B------:R-:W-:Y:S01]  /*0a60*/  BAR.SYNC.DEFER_BLOCKING 0x0 ;  /* 0x0000000000007b1d */ /* 0x000fe20000010000 */
[----:B------:R-:W-:Y:S02]  /*0a70*/  ISETP.NE.AND P2, PT, R20, RZ, PT ;  /* 0x000000ff1400720c */ /* 0x000fe40003f45270 */
[----:B------:R-:W-:Y:S02]  /*0a80*/  @!P0 MOV R20, 0x400 ;  /* 0x0000040000148802 */ /* 0x000fe40000000f00 */
[----:B--2---:R-:W-:Y:S02]  /*0a90*/  @!P0 MOV R17, 0x400 ;  /* 0x0000040000118802 */ /* 0x004fe40000000f00 */
[----:B-1----:R-:W-:Y:S01]  /*0aa0*/  @!P0 LEA R21, R21, R20, 0x18 ;  /* 0x0000001415158211 */ /* 0x002fe200078ec0ff */
[----:B------:R-:W-:Y:S04]  /*0ab0*/  @!P1 LDS R13, [R10] ;  /* 0x000000000a0d9984 */ /* 0x000fe80000000800 */
[----:B------:R-:W1:Y:S02]  /*0ac0*/  @!P1 LDS R14, [R10+0x1f4] ;  /* 0x0001f4000a0e9984 */ /* 0x000e640000000800 */
[----:B-1----:R-:W-:-:S05]  /*0ad0*/  @!P1 IMAD.IADD R13, R13, 0x1, R14 ;  /* 0x000000010d0d9824 */ /* 0x002fca00078e020e */
[----:B------:R-:W-:Y:S01]  /*0ae0*/  @!P1 STS [R10], R13 ;  /* 0x0000000d0a009388 */ /* 0x000fe20000000800 */
[----:B------:R-:W-:-:S03]  /*0af0*/  ISETP.NE.AND P1, PT, R19, RZ, PT ;  /* 0x000000ff1300720c */ /* 0x000fc60003f25270 */
[----:B------:R-:W-:Y:S01]  /*0b00*/  @!P0 LDS R14, [R21+0xbb8] ;  /* 0x000bb800150e8984 */ /* 0x000fe20000000800 */
[----:B------:R-:W-:-:S03]  /*0b10*/  P2R R19, PR, RZ, 0x2 ;  /* 0x00000002ff137803 */ /* 0x000fc60000000000 */
[----:B------:R-:W1:Y:S02]  /*0b20*/  @!P0 LDS R15, [R21+0xda8] ;  /* 0x000da800150f8984 */ /* 0x000e640000000800 */
[----:B-1----:R-:W-:-:S05]  /*0b30*/  @!P0 IMAD.IADD R14, R14, 0x1, R15 ;  /* 0x000000010e0e8824 */ /* 0x002fca00078e020f */
[----:B------:R0:W-:Y:S01]  /*0b40*/  @!P0 STS [R21+0xbb8], R14 ;  /* 0x000bb80e15008388 */ /* 0x0001e20000000800 */
[----:B------:R-:W-:Y:S01]  /*0b50*/  BAR.SYNC.DEFER_BLOCKING 0x0 ;  /* 0x0000000000007b1d */ /* 0x000fe20000010000 */
[----:B0-----:R-:W-:-:S05]  /*0b60*/  @!P0 LEA R21, R22, R17, 0x18 ;  /* 0x0000001116158211 */ /* 0x001fca00078ec0ff */
        /* <DEDUP_REMOVED lines=11> */
[----:B0-----:R-:W-:Y:S01]  /*0c20*/  @!P0 IMAD.IADD R14, R14, 0x1, R17 ;  /* 0x000000010e0e8824 */ /* 0x001fe200078e0211 */
[----:B------:R-:W-:-:S04]  /*0c30*/  @!P0 MOV R17, 0x400 ;  /* 0x0000040000118802 */ /* 0x000fc80000000f00 */
[----:B------:R0:W-:Y:S01]  /*0c40*/  @!P0 STS [R21+0xbb8], R14 ;  /* 0x000bb80e15008388 */ /* 0x0001e20000000800 */
[----:B------:R-:W-:Y:S01]  /*0c50*/  @!P0 LEA R22, R22, R17, 0x18 ;  /* 0x0000001116168211 */ /* 0x000fe200078ec0ff */
[----:B------:R-:W-:Y:S06]  /*0c60*/  BAR.SYNC.DEFER_BLOCKING 0x0 ;  /* 0x0000000000007b1d */ /* 0x000fec0000010000 */
[----:B0-----:R-:W0:Y:S01]  /*0c70*/  @!P0 S2R R21, SR_CgaCtaId ;  /* 0x0000000000158919 */ /* 0x001e220000008800 */
[----:B------:R-:W-:Y:S04]  /*0c80*/  @!P3 LDS R15, [R10] ;  /* 0x000000000a0fb984 */ /* 0x000fe80000000800 */
[----:B------:R-:W1:Y:S02]  /*0c90*/  @!P3 LDS R20, [R10+0x3c] ;  /* 0x00003c000a14b984 */ /* 0x000e640000000800 */
[----:B-1----:R-:W-:-:S05]  /*0ca0*/  @!P3 IMAD.IADD R15, R15, 0x1, R20 ;  /* 0x000000010f0fb824 */ /* 0x002fca00078e0214 */
[----:B------:R-:W-:Y:S04]  /*0cb0*/  @!P3 STS [R10], R15 ;  /* 0x0000000f0a00b388 */ /* 0x000fe80000000800 */
[----:B------:R-:W-:Y:S04]  /*0cc0*/  @!P0 LDS R13, [R22+0xbb8] ;  /* 0x000bb800160d8984 */ /* 0x000fe80000000800 */
[----:B------:R-:W1:Y:S02]  /*0cd0*/  @!P0 LDS R20, [R22+0xbf0] ;  /* 0x000bf00016148984 */ /* 0x000e640000000800 */
[----:B-1----:R-:W-:-:S02]  /*0ce0*/  @!P0 IADD3 R13, PT, PT, R13, R20, RZ ;  /* 0x000000140d0d8210 */ /* 0x002fc40007ffe0ff */
[----:B------:R-:W-:-:S03]  /*0cf0*/  @!P0 MOV R20, 0x400 ;  /* 0x0000040000148802 */ /* 0x000fc60000000f00 */
[----:B------:R1:W-:Y:S01]  /*0d00*/  @!P0 STS [R22+0xbb8], R13 ;  /* 0x000bb80d16008388 */ /* 0x0003e20000000800 */
[----:B0-----:R-:W-:Y:S01]  /*0d10*/  @!P0 LEA R21, R21, R20, 0x18 ;  /* 0x0000001415158211 */ /* 0x001fe200078ec0ff */
[----:B------:R-:W-:Y:S06]  /*0d20*/  BAR.SYNC.DEFER_BLOCKING 0x0 ;  /* 0x0000000000007b1d */ /* 0x000fec0000010000 */
[----:B-1----:R-:W0:Y:S01]  /*0d30*/  @!P0 S2R R22, SR_CgaCtaId ;  /* 0x0000000000168919 */ /* 0x002e220000008800 */
[----:B------:R-:W-:Y:S04]  /*0d40*/  @!P4 LDS R14, [R10] ;  /* 0x000000000a0ec984 */ /* 0x000fe80000000800 */
[----:B------:R-:W1:Y:S02]  /*0d50*/  @!P4 LDS R17, [R10+0x1c] ;  /* 0x00001c000a11c984 */ /* 0x000e640000000800 */
[----:B-1----:R-:W-:-:S05]  /*0d60*/  @!P4 IMAD.IADD R17, R14, 0x1, R17 ;  /* 0x000000010e11c824 */ /* 0x002fca00078e0211 */
[----:B------:R1:W-:Y:S04]  /*0d70*/  @!P4 STS [R10], R17 ;  /* 0x000000110a00c388 */ /* 0x0003e80000000800 */
[----:B------:R-:W-:Y:S04]  /*0d80*/  @!P0 LDS R14, [R21+0xbb8] ;  /* 0x000bb800150e8984 */ /* 0x000fe80000000800 */
[----:B------:R-:W2:Y:S01]  /*0d90*/  @!P0 LDS R15, [R21+0xbd0] ;  /* 0x000bd000150f8984 */ /* 0x000ea20000000800 */
[----:B-1----:R-:W1:Y:S01]  /*0da0*/  @!P0 S2R R17, SR_CgaCtaId ;  /* 0x0000000000118919 */ /* 0x002e620000008800 */
[----:B--2---:R-:W-:Y:S01]  /*0db0*/  @!P0 IMAD.IADD R14, R14, 0x1, R15 ;  /* 0x000000010e0e8824 */ /* 0x004fe200078e020f */
[----:B------:R-:W-:-:S04]  /*0dc0*/  @!P0 MOV R15, 0x400 ;  /* 0x00000400000f8802 */ /* 0x000fc80000000f00 */
[----:B------:R2:W-:Y:S01]  /*0dd0*/  @!P0 STS [R21+0xbb8], R14 ;  /* 0x000bb80e15008388 */ /* 0x0005e20000000800 */
[----:B0-----:R-:W-:Y:S01]  /*0de0*/  @!P0 LEA R22, R22, R15, 0x18 ;  /* 0x0000000f16168211 */ /* 0x001fe200078ec0ff */
[----:B------:R-:W-:Y:S01]  /*0df0*/  BAR.SYNC.DEFER_BLOCKING 0x0 ;  /* 0x0000000000007b1d */ /* 0x000fe20000010000 */
[----:B--2---:R-:W-:-:S05]  /*0e00*/  @!P0 MOV R14, 0x400 ;  /* 0x00000400000e8802 */ /* 0x004fca0000000f00 */
[----:B------:R-:W-:Y:S04]  /*0e10*/  @!P5 LDS R13, [R10] ;  /* 0x000000000a0dd984 */ /* 0x000fe80000000800 */
[----:B------:R-:W0:Y:S02]  /*0e20*/  @!P5 LDS R20, [R10+0xc] ;  /* 0x00000c000a14d984 */ /* 0x000e240000000800 */
[----:B0-----:R-:W-:-:S05]  /*0e30*/  @!P5 IMAD.IADD R13, R13, 0x1, R20 ;  /* 0x000000010d0dd824 */ /* 0x001fca00078e0214 */
[----:B------:R0:W-:Y:S04]  /*0e40*/  @!P5 STS [R10], R13 ;  /* 0x0000000d0a00d388 */ /* 0x0001e80000000800 */
[----:B------:R-:W-:Y:S04]  /*0e50*/  @!P0 LDS R15, [R22+0xbb8] ;  /* 0x000bb800160f8984 */ /* 0x000fe80000000800 */
[----:B------:R-:W2:Y:S01]  /*0e60*/  @!P0 LDS R20, [R22+0xbc0] ;  /* 0x000bc00016148984 */ /* 0x000ea20000000800 */
[----:B0-----:R-:W-:-:S04]  /*0e70*/  @!P0 MOV R13, 0x400 ;  /* 0x00000400000d8802 */ /* 0x001fc80000000f00 */
[----:B---3--:R-:W-:Y:S01]  /*0e80*/  @!P0 LEA R13, R24, R13, 0x18 ;  /* 0x0000000d180d8211 */ /* 0x008fe200078ec0ff */
[----:B--2---:R-:W-:Y:S01]  /*0e90*/  @!P0 IMAD.IADD R15, R15, 0x1, R20 ;  /* 0x000000010f0f8824 */ /* 0x004fe200078e0214 */
[----:B-1----:R-:W-:-:S04]  /*0ea0*/  @!P0 LEA R20, R17, R14, 0x18 ;  /* 0x0000000e11148211 */ /* 0x002fc800078ec0ff */
        /* <DEDUP_REMOVED lines=12> */
[----:B------:R-:W-:Y:S01]  /*0f70*/  ISETP.GT.U32.AND P1, PT, R0, 0xf9, PT ;  /* 0x000000f90000780c */ /* 0x000fe20003f24070 */
[----:B------:R-:W-:Y:S01]  /*0f80*/  VIADD R12, R12, 0x1 ;  /* 0x000000010c0c7836 */ /* 0x000fe20000000000 */
[----:B------:R-:W-:Y:S01]  /*0f90*/  UIADD3 UR4, UPT, UPT, UR4, 0x1, URZ ;  /* 0x0000000104047890 */ /* 0x000fe2000fffe0ff */
[----:B------:R-:W0:Y:S01]  /*0fa0*/  @!P0 S2R R22, SR_CgaCtaId ;  /* 0x0000000000168919 */ /* 0x000e220000008800 */
[----:B------:R-:W-:Y:S01]  /*0fb0*/  BSSY.RECONVERGENT B0, `(.L_x_8) ;  /* 0x00000d1000007945 */ /* 0x000fe20003800200 */
[----:B-1----:R-:W-:-:S02]  /*0fc0*/  @P6 IMAD R15, R14, R7, RZ ;  /* 0x000000070e0f6224 */ /* 0x002fc400078e02ff */
[----:B--2---:R-:W-:Y:S01]  /*0fd0*/  @!P6 IMAD R15, R20, R20, RZ ;  /* 0x00000014140fe224 */ /* 0x004fe200078e02ff */
[----:B------:R-:W-:Y:S01]  /*0fe0*/  ISETP.GT.U32.AND P6, PT, R0, 0x1f3, PT ;  /* 0x000001f30000780c */ /* 0x000fe20003fc4070 */
[----:B------:R-:W1:Y:S03]  /*0ff0*/  @!P0 S2R R20, SR_CgaCtaId ;  /* 0x0000000000148919 */ /* 0x000e660000008800 */
[----:B------:R2:W-:Y:S01]  /*1000*/  STS [R10], R15 ;  /* 0x0000000f0a007388 */ /* 0x0005e20000000800 */
[----:B------:R-:W-:Y:S06]  /*1010*/  BAR.SYNC.DEFER_BLOCKING 0x0 ;  /* 0x0000000000007b1d */ /* 0x000fec0000010000 */
[----:B--2---:R-:W2:Y:S02]  /*1020*/  @!P0 S2R R15, SR_CgaCtaId ;  /* 0x00000000000f8919 */ /* 0x004ea40000008800 */
[----:B------:R-:W-:Y:S04]  /*1030*/  @!P6 LDS R14, [R10] ;  /* 0x000000000a0ee984 */ /* 0x000fe80000000800 */
[----:B------:R-:W3:Y:S02]  /*1040*/  @!P6 LDS R17, [R10+0x7d0] ;  /* 0x0007d0000a11e984 */ /* 0x000ee40000000800 */
[----:B---3--:R-:W-:-:S05]  /*1050*/  @!P6 IMAD.IADD R17, R14, 0x1, R17 ;  /* 0x000000010e11e824 */ /* 0x008fca00078e0211 */
[----:B------:R-:W-:Y:S01]  /*1060*/  @!P6 STS [R10], R17 ;  /* 0x000000110a00e388 */ /* 0x000fe20000000800 */
[----:B------:R-:W-:Y:S01]  /*1070*/  BAR.SYNC.DEFER_BLOCKING 0x0 ;  /* 0x0000000000007b1d */ /* 0x000fe20000010000 */
[----:B------:R-:W-:-:S05]  /*1080*/  ISETP.GT.U32.AND P6, PT, R0, 0x7c, PT ;  /* 0x0000007c0000780c */ /* 0x000fca0003fc4070 */
[----:B------:R-:W-:Y:S04]  /*1090*/  @!P1 LDS R6, [R10] ;  /* 0x000000000a069984 */ /* 0x000fe80000000800 */
[----:B------:R-:W3:Y:S02]  /*10a0*/  @!P1 LDS R7, [R10+0x3e8] ;  /* 0x0003e8000a079984 */ /* 0x000ee40000000800 */
[----:B---3--:R-:W-:-:S05]  /*10b0*/  @!P1 IMAD.IADD R7, R6, 0x1, R7 ;  /* 0x0000000106079824 */ /* 0x008fca00078e0207 */
[----:B------:R-:W-:Y:S01]  /*10c0*/  @!P1 STS [R10], R7 ;  /* 0x000000070a009388 */ /* 0x000fe20000000800 */
[----:B------:R-:W-:Y:S01]  /*10d0*/  BAR.SYNC.DEFER_BLOCKING 0x0 ;  /* 0x0000000000007b1d */ /* 0x000fe20000010000 */
[----:B------:R-:W-:-:S05]  /*10e0*/  ISETP.NE.AND P1, PT, R19, RZ, PT ;  /* 0x000000ff1300720c */ /* 0x000fca0003f25270 */
[----:B------:R-:W-:Y:S04]  /*10f0*/  @!P6 LDS R6, [R10] ;  /* 0x000000000a06e984 */ /* 0x000fe80000000800 */
[----:B------:R-:W3:Y:S02]  /*1100*/  @!P6 LDS R13, [R10+0x1f4] ;  /* 0x0001f4000a0de984 */ /* 0x000ee40000000800 */
[----:B---3--:R-:W-:Y:S02]  /*1110*/  @!P6 IADD3 R13, PT, PT, R6, R13, RZ ;  /* 0x0000000d060de210 */ /* 0x008fe40007ffe0ff */
[----:B------:R-:W-:-:S03]  /*1120*/  @!P0 MOV R6, 0x400 ;  /* 0x0000040000068802 */ /* 0x000fc60000000f00 */
[----:B------:R-:W-:Y:S01]  /*1130*/  @!P6 STS [R10], R13 ;  /* 0x0000000d0a00e388 */ /* 0x000fe20000000800 */
[----:B--2---:R-:W-:-:S05]  /*1140*/  @!P0 LEA R17, R15, R6, 0x18 ;  /* 0x000000060f118211 */ /* 0x004fca00078ec0ff */
[----:B------:R-:W-:Y:S04]  /*1150*/  @!P0 LDS R6, [R17+0xbb8] ;  /* 0x000bb80011068984 */ /* 0x000fe80000000800 */
[----:B------:R-:W2:Y:S02]  /*1160*/  @!P0 LDS R15, [R17+0xda8] ;  /* 0x000da800110f8984 */ /* 0x000ea40000000800 */
[----:B--2---:R-:W-:Y:S01]  /*1170*/  @!P0 IMAD.IADD R6, R6, 0x1, R15 ;  /* 0x0000000106068824 */ /* 0x004fe200078e020f */
[----:B------:R-:W-:-:S04]  /*1180*/  @!P0 MOV R15, 0x400 ;  /* 0x00000400000f8802 */ /* 0x000fc80000000f00 */
[----:B------:R1:W-:Y:S01]  /*1190*/  @!P0 STS [R17+0xbb8], R6 ;  /* 0x000bb80611008388 */ /* 0x0003e20000000800 */
[----:B------:R-:W-:Y:S01]  /*11a0*/  BAR.SYNC.DEFER_BLOCKING 0x0 ;  /* 0x0000000000007b1d */ /* 0x000fe20000010000 */
[----:B-1----:R-:W-:-:S05]  /*11b0*/  @!P0 LEA R17, R20, R15, 0x18 ;  /* 0x0000000f14118211 */ /* 0x002fca00078ec0ff */
[----:B------:R-:W-:Y:S04]  /*11c0*/  @!P1 LDS R7, [R10] ;  /* 0x000000000a079984 */ /* 0x000fe80000000800 */
[----:B------:R-:W1:Y:S02]  /*11d0*/  @!P1 LDS R14, [R10+0xf8] ;  /* 0x0000f8000a0e9984 */ /* 0x000e640000000800 */
[----:B-1----:R-:W-:-:S05]  /*11e0*/  @!P1 IMAD.IADD R7, R7, 0x1, R14 ;  /* 0x0000000107079824 */ /* 0x002fca00078e020e */
[----:B------:R-:W-:Y:S01]  /*11f0*/  @!P1 STS [R10], R7 ;  /* 0x000000070a009388 */ /* 0x000fe20000000800 */
[----:B------:R-:W-:Y:S01]  /*1200*/  BAR.SYNC.DEFER_BLOCKING 0x0 ;  /* 0x0000000000007b1d */ /* 0x000fe20000010000 */
[----:B------:R-:W-:-:S05]  /*1210*/  ISETP.NE.AND P1, PT, R12, RZ, PT ;  /* 0x000000ff0c00720c */ /* 0x000fca0003f25270 */
[----:B------:R-:W-:Y:S04]  /*1220*/  @!P2 LDS R13, [R10] ;  /* 0x000000000a0da984 */ /* 0x000fe80000000800 */
[----:B------:R-:W1:Y:S02]  /*1230*/  @!P2 LDS R14, [R10+0x7c] ;  /* 0x00007c000a0ea984 */ /* 0x000e640000000800 */
[----:B-1----:R-:W-:-:S05]  /*1240*/  @!P2 IMAD.IADD R13, R13, 0x1, R14 ;  /* 0x000000010d0da824 */ /* 0x002fca00078e020e */
[----:B------:R-:W-:Y:S04]  /*1250*/  @!P2 STS [R10], R13 ;  /* 0x0000000d0a00a388 */ /* 0x000fe80000000800 */
[----:B------:R-:W-:Y:S04]  /*1260*/  @!P0 LDS R6, [R17+0xbb8] ;  /* 0x000bb80011068984 */ /* 0x000fe80000000800 */
[----:B------:R-:W1:Y:S02]  /*1270*/  @!P0 LDS R15, [R17+0xc30] ;  /* 0x000c3000110f8984 */ /* 0x000e640000000800 */
[----:B-1----:R-:W-:Y:S01]  /*1280*/  @!P0 IMAD.IADD R6, R6, 0x1, R15 ;  /* 0x0000000106068824 */ /* 0x002fe200078e020f */
[----:B------:R-:W-:-:S04]  /*1290*/  @!P0 MOV R15, 0x400 ;  /* 0x00000400000f8802 */ /* 0x000fc80000000f00 */
[----:B------:R1:W-:Y:S01]  /*12a0*/  @!P0 STS [R17+0xbb8], R6 ;  /* 0x000bb80611008388 */ /* 0x0003e20000000800 */
[----:B------:R-:W-:Y:S01]  /*12b0*/  @!P0 LEA R20, R20, R15, 0x18 ;  /* 0x0000000f14148211 */ /* 0x000fe200078ec0ff */
[----:B------:R-:W-:Y:S06]  /*12c0*/  BAR.SYNC.DEFER_BLOCKING 0x0 ;  /* 0x0000000000007b1d */ /* 0x000fec0000010000 */
[----:B-1----:R-:W1:Y:S01]  /*12d0*/  @!P0 S2R R17, SR_CgaCtaId ;  /* 0x0000000000118919 */ /* 0x002e620000008800 */
[----:B------:R-:W-:Y:S04]  /*12e0*/  @!P3 LDS R7, [R10] ;  /* 0x000000000a07b984 */ /* 0x000fe80000000800 */
[----:B------:R-:W2:Y:S02]  /*12f0*/  @!P3 LDS R14, [R10+0x3c] ;  /* 0x00003c000a0eb984 */ /* 0x000ea40000000800 */
[----:B--2---:R-:W-:-:S05]  /*1300*/  @!P3 IMAD.IADD R7, R7, 0x1, R14 ;  /* 0x000000010707b824 */ /* 0x004fca00078e020e */
[----:B------:R-:W-:Y:S04]  /*1310*/  @!P3 STS [R10], R7 ;  /* 0x000000070a00b388 */ /* 0x000fe80000000800 */
[----:B------:R-:W-:Y:S04]  /*1320*/  @!P0 LDS R13, [R20+0xbb8] ;  /* 0x000bb800140d8984 */ /* 0x000fe80000000800 */
[----:B------:R-:W2:Y:S02]  /*1330*/  @!P0 LDS R14, [R20+0xbf0] ;  /* 0x000bf000140e8984 */ /* 0x000ea40000000800 */
[----:B--2---:R-:W-:Y:S01]  /*1340*/  @!P0 IMAD.IADD R13, R13, 0x1, R14 ;  /* 0x000000010d0d8824 */ /* 0x004fe200078e020e */
[----:B------:R-:W-:-:S04]  /*1350*/  @!P0 MOV R14, 0x400 ;  /* 0x00000400000e8802 */ /* 0x000fc80000000f00 */
[----:B------:R2:W-:Y:S01]  /*1360*/  @!P0 STS [R20+0xbb8], R13 ;  /* 0x000bb80d14008388 */ /* 0x0005e20000000800 */
[----:B-1----:R-:W-:Y:S01]  /*1370*/  @!P0 LEA R17, R17, R14, 0x18 ;  /* 0x0000000e11118211 */ /* 0x002fe200078ec0ff */
[----:B------:R-:W-:Y:S01]  /*1380*/  BAR.SYNC.DEFER_BLOCKING 0x0 ;  /* 0x0000000000007b1d */ /* 0x000fe20000010000 */
[----:B--2---:R-:W-:-:S05]  /*1390*/  @!P0 MOV R13, 0x400 ;  /* 0x00000400000d8802 */ /* 0x004fca0000000f00 */
[----:B------:R-:W1:Y:S01]  /*13a0*/  @!P0 S2R R20, SR_CgaCtaId ;  /* 0x0000000000148919 */ /* 0x000e620000008800 */
[----:B------:R-:W-:Y:S04]  /*13b0*/  @!P4 LDS R6, [R10] ;  /* 0x000000000a06c984 */ /* 0x000fe80000000800 */
[----:B------:R-:W2:Y:S01]  /*13c0*/  @!P4 LDS R15, [R10+0x1c] ;  /* 0x00001c000a0fc984 */ /* 0x000ea20000000800 */
[----:B-1----:R-:W-:Y:S01]  /*13d0*/  @!P0 LEA R20, R20, R13, 0x18 ;  /* 0x0000000d14148211 */ /* 0x002fe200078ec0ff */
[----:B--2---:R-:W-:-:S05]  /*13e0*/  @!P4 IMAD.IADD R15, R6, 0x1, R15 ;  /* 0x00000001060fc824 */ /* 0x004fca00078e020f */
[----:B------:R1:W-:Y:S04]  /*13f0*/  @!P4 STS [R10], R15 ;  /* 0x0000000f0a00c388 */ /* 0x0003e80000000800 */
[----:B------:R-:W-:Y:S04]  /*1400*/  @!P0 LDS R6, [R17+0xbb8] ;  /* 0x000bb80011068984 */ /* 0x000fe80000000800 */
[----:B------:R-:W2:Y:S01]  /*1410*/  @!P0 LDS R7, [R17+0xbd0] ;  /* 0x000bd00011078984 */ /* 0x000ea20000000800 */
[----:B-1----:R-:W1:Y:S01]  /*1420*/  @!P0 S2R R15, SR_CgaCtaId ;  /* 0x00000000000f8919 */ /* 0x002e620000008800 */
[----:B--2---:R-:W-:-:S05]  /*1430*/  @!P0 IADD3 R6, PT, PT, R6, R7, RZ ;  /* 0x0000000706068210 */ /* 0x004fca0007ffe0ff */
[----:B------:R2:W-:Y:S01]  /*1440*/  @!P0 STS [R17+0xbb8], R6 ;  /* 0x000bb80611008388 */ /* 0x0005e20000000800 */
[----:B------:R-:W-:Y:S01]  /*1450*/  BAR.SYNC.DEFER_BLOCKING 0x0 ;  /* 0x0000000000007b1d */ /* 0x000fe20000010000 */
[----:B--2---:R-:W-:-:S05]  /*1460*/  @!P0 MOV R6, 0x400 ;  /* 0x0000040000068802 */ /* 0x004fca0000000f00 */
[----:B------:R-:W-:Y:S04]  /*1470*/  @!P5 LDS R7, [R10] ;  /* 0x000000000a07d984 */ /* 0x000fe80000000800 */
[----:B------:R-:W2:Y:S02]  /*1480*/  @!P5 LDS R14, [R10+0xc] ;  /* 0x00000c000a0ed984 */ /* 0x000ea40000000800 */
[----:B--2---:R-:W-:-:S05]  /*1490*/  @!P5 IMAD.IADD R7, R7, 0x1, R14 ;  /* 0x000000010707d824 */ /* 0x004fca00078e020e */
[----:B------:R2:W-:Y:S04]  /*14a0*/  @!P5 STS [R10], R7 ;  /* 0x000000070a00d388 */ /* 0x0005e80000000800 */
[----:B------:R-:W-:Y:S04]  /*14b0*/  @!P0 LDS R13, [R20+0xbb8] ;  /* 0x000bb800140d8984 */ /* 0x000fe80000000800 */
[----:B------:R-:W3:Y:S01]  /*14c0*/  @!P0 LDS R14, [R20+0xbc0] ;  /* 0x000bc000140e8984 */ /* 0x000ee20000000800 */
[----:B--2---:R-:W-:-:S04]  /*14d0*/  @!P0 MOV R7, 0x400 ;  /* 0x0000040000078802 */ /* 0x004fc80000000f00 */
[----:B0-----:R-:W-:Y:S01]  /*14e0*/  @!P0 LEA R7, R22, R7, 0x18 ;  /* 0x0000000716078211 */ /* 0x001fe200078ec0ff */
[----:B---3--:R-:W-:Y:S01]  /*14f0*/  @!P0 IMAD.IADD R13, R13, 0x1, R14 ;  /* 0x000000010d0d8824 */ /* 0x008fe200078e020e */
        /* <DEDUP_REMOVED lines=9> */
[----:B0-----:R0:W-:Y:S01]  /*1590*/  @!P0 STG.E desc[UR8][R2.64+0x60], R7 ;  /* 0x0000600702008986 */ /* 0x0011e2000c101908 */
[----:B------:R-:W-:Y:S01]  /*15a0*/  BAR.SYNC.DEFER_BLOCKING 0x0 ;  /* 0x0000000000007b1d */ /* 0x000fe20000010000 */
[----:B------:R-:W-:-:S13]  /*15b0*/  ISETP.NE.AND P0, PT, R11, RZ, PT ;  /* 0x000000ff0b00720c */ /* 0x000fda0003f05270 */
[----:B0-----:R-:W-:Y:S05]  /*15c0*/  @P0 BRA `(.L_x_9) ;  /* 0x0000000400bc0947 */ /* 0x001fea0003800000 */
[----:B------:R-:W0:Y:S01]  /*15d0*/  LDC.64 R14, c[0x0][0x398] ;  /* 0x0000e600ff0e7b82 */ /* 0x000e220000000a00 */
[----:B------:R-:W-:-:S05]  /*15e0*/  IMAD.WIDE R6, R9, 0x4, R4 ;  /* 0x0000000409067825 */ /* 0x000fca00078e0204 */
        /* <DEDUP_REMOVED lines=108> */
[----:B------:R0:W-:Y:S02]  /*1cb0*/  STG.E desc[UR8][R6.64], R21 ;  /* 0x0000001506007986 */ /* 0x0001e4000c101908 */
.L_x_9:
[----:B------:R-:W-:Y:S05]  /*1cc0*/  BSYNC.RECONVERGENT B0 ;  /* 0x0000000000007941 */ /* 0x000fea0003800200 */
.L_x_8:
[----:B------:R-:W-:Y:S02]  /*1cd0*/  VIADD R16, R16, 0x8ca0 ;  /* 0x00008ca010107836 */ /* 0x000fe40000000000 */
[----:B------:R-:W-:Y:S01]  /*1ce0*/  VIADD R9, R9, 0x1 ;  /* 0x0000000109097836 */ /* 0x000fe20000000000 */
[----:B------:R-:W-:Y:S06]  /*1cf0*/  @P1 BRA `(.L_x_10) ;  /* 0xffffffe400541947 */ /* 0x000fec000383ffff */
[----:B------:R-:W-:-:S13]  /*1d00*/  ISETP.NE.AND P0, PT, R18, RZ, PT ;  /* 0x000000ff1200720c */ /* 0x000fda0003f05270 */
[----:B------:R-:W-:Y:S05]  /*1d10*/  @P0 BRA `(.L_x_11) ;  /* 0xffffffe400000947 */ /* 0x000fea000383ffff */
[----:B------:R-:W-:Y:S05]  /*1d20*/  EXIT ;  /* 0x000000000000794d */ /* 0x000fea0003800000 */
.L_x_12:
        /* <DEDUP_REMOVED lines=13> */
.L_x_68:


//--------------------- .text._Z13rgb2gray_testP6uchar3Phi --------------------------
	.section	.text._Z13rgb2gray_testP6uchar3Phi,"ax",@progbits
	.align	128
        .global         _Z13rgb2gray_testP6uchar3Phi
        .type           _Z13rgb2gray_testP6uchar3Phi,@function
        .size           _Z13rgb2gray_testP6uchar3Phi,(.L_x_69 - _Z13rgb2gray_testP6uchar3Phi)
        .other          _Z13rgb2gray_testP6uchar3Phi,@"STO_CUDA_ENTRY STV_DEFAULT"
_Z13rgb2gray_testP6uchar3Phi:
.text._Z13rgb2gray_testP6uchar3Phi:
[----:B------:R-:W-:Y:S01]  /*0000*/  LDC R1, c[0x0][0x37c] ;  /* 0x0000df00ff017b82 */ /* 0x000fe20000000800 */
[----:B------:R-:W0:Y:S01]  /*0010*/  LDCU UR8, c[0x0][0x390] ;  /* 0x00007200ff0877ac */ /* 0x000e220008000800 */
[----:B------:R-:W1:Y:S01]  /*0020*/  S2R R7, SR_CTAID.X ;  /* 0x0000000000077919 */ /* 0x000e620000002500 */
[----:B0-----:R-:W-:-:S13]  /*0030*/  ISETP.LE.AND P0, PT, RZ, UR8, PT ;  /* 0x00000008ff007c0c */ /* 0x001fda000bf03270 */
[----:B------:R-:W-:Y:S05]  /*0040*/  @!P0 EXIT ;  /* 0x000000000000894d */ /* 0x000fea0003800000 */
[----:B------:R-:W0:Y:S01]  /*0050*/  S2R R3, SR_CgaCtaId ;  /* 0x0000000000037919 */ /* 0x000e220000008800 */
[----:B------:R-:W-:Y:S01]  /*0060*/  UIMAD UR6, UR8, 0x8ca0, URZ ;  /* 0x00008ca0080678a4 */ /* 0x000fe2000f8e02ff */
[----:B------:R-:W-:Y:S01]  /*0070*/  MOV R0, 0x400 ;  /* 0x0000040000007802 */ /* 0x000fe20000000f00 */
[----:B------:R-:W-:Y:S01]  /*0080*/  IMAD.MOV.U32 R5, RZ, RZ, RZ ;  /* 0x000000ffff057224 */ /* 0x000fe200078e00ff */
[----:B------:R-:W2:Y:S01]  /*0090*/  S2R R4, SR_TID.X ;  /* 0x0000000000047919 */ /* 0x000ea20000002100 */
[----:B------:R-:W-:Y:S01]  /*00a0*/  UIADD3 UR4, UPT, UPT, UR6, -0x1, URZ ;  /* 0xffffffff06047890 */ /* 0x000fe2000fffe0ff */
[----:B------:R-:W3:Y:S03]  /*00b0*/  LDCU.64 UR10, c[0x0][0x358] ;  /* 0x00006b00ff0a77ac */ /* 0x000ee60008000a00 */
[----:B------:R-:W-:-:S04]  /*00c0*/  USHF.R.S32.HI UR5, URZ, 0x1f, UR4 ;  /* 0x0000001fff057899 */ /* 0x000fc80008011404 */
[----:B------:R-:W-:-:S03]  /*00d0*/  ULEA.HI UR5, UR5, UR4, URZ, 0xf ;  /* 0x0000000405057291 */ /* 0x000fc6000f8f78ff */
[----:B------:R-:W1:Y:S01]  /*00e0*/  LDCU UR4, c[0x0][0x360] ;  /* 0x00006c00ff0477ac */ /* 0x000e620008000800 */
[----:B------:R-:W-:-:S04]  /*00f0*/  USHF.R.S32.HI UR5, URZ, 0xf, UR5 ;  /* 0x0000000fff057899 */ /* 0x000fc80008011405 */
[----:B------:R-:W-:-:S04]  /*0100*/  UISETP.LT.AND UP0, UPT, URZ, UR5, UPT ;  /* 0x00000005ff00728c */ /* 0x000fc8000bf01270 */
[----:B------:R-:W-:Y:S02]  /*0110*/  USEL UR5, URZ, UR5, !UP0 ;  /* 0x00000005ff057287 */ /* 0x000fe4000c000000 */
[----:B------:R-:W-:Y:S01]  /*0120*/  UISETP.GE.U32.AND UP0, UPT, UR8, 0x3, UPT ;  /* 0x000000030800788c */ /* 0x000fe2000bf06070 */
[----:B0-----:R-:W-:Y:S01]  /*0130*/  LEA R3, R3, R0, 0x18 ;  /* 0x0000000003037211 */ /* 0x001fe200078ec0ff */
[----:B------:R-:W-:Y:S01]  /*0140*/  UIADD3 UR5, UPT, UPT, UR5, 0x1, URZ ;  /* 0x0000000105057890 */ /* 0x000fe2000fffe0ff */
[----:B-1----:R-:W-:-:S03]  /*0150*/  IMAD R7, R7, UR4, RZ ;  /* 0x0000000407077c24 */ /* 0x002fc6000f8e02ff */
[----:B--2---:R-:W-:Y:S01]  /*0160*/  IMAD R0, R4, 0x3, R3 ;  /* 0x0000000304007824 */ /* 0x004fe200078e0203 */
[----:B------:R-:W-:Y:S02]  /*0170*/  ULOP3.LUT UR7, UR5, 0x3, URZ, 0xc0, !UPT ;  /* 0x0000000305077892 */ /* 0x000fe4000f8ec0ff */
[----:B---3--:R-:W-:Y:S10]  /*0180*/  BRA.U !UP0, `(.L_x_13) ;  /* 0x0000000508947547 */ /* 0x008ff4000b800000 */
[----:B------:R-:W0:Y:S01]  /*0190*/  LDC.64 R2, c[0x0][0x380] ;  /* 0x0000e000ff027b82 */ /* 0x000e220000000a00 */
[----:B------:R-:W-:Y:S01]  /*01a0*/  ULOP3.LUT UR5, UR5, 0x1fffc, URZ, 0xc0, !UPT ;  /* 0x0001fffc05057892 */ /* 0x000fe2000f8ec0ff */
[----:B------:R-:W-:Y:S01]  /*01b0*/  PRMT R6, R6, 0x3340, R6 ;  /* 0x0000334006067816 */ /* 0x000fe20000000006 */
[----:B------:R-:W1:Y:S01]  /*01c0*/  LDCU.64 UR8, c[0x0][0x388] ;  /* 0x00007100ff0877ac */ /* 0x000e620008000a00 */
[----:B------:R-:W-:Y:S02]  /*01d0*/  PRMT R8, R8, 0x3340, R8 ;  /* 0x0000334008087816 */ /* 0x000fe40000000008 */
[----:B------:R-:W-:Y:S01]  /*01e0*/  PRMT R9, R9, 0x3340, R9 ;  /* 0x0000334009097816 */ /* 0x000fe20000000009 */
[----:B------:R-:W-:Y:S01]  /*01f0*/  IMAD.U32 R5, RZ, RZ, UR5 ;  /* 0x00000005ff057e24 */ /* 0x000fe2000f8e00ff */
[----:B------:R-:W-:Y:S01]  /*0200*/  PRMT R10, R10, 0x3340, R10 ;  /* 0x000033400a0a7816 */ /* 0x000fe2000000000a */
[----:B------:R-:W-:Y:S01]  /*0210*/  UIADD3 UR4, UPT, UPT, -UR5, URZ, URZ ;  /* 0x000000ff05047290 */ /* 0x000fe2000fffe1ff */
[----:B------:R-:W-:-:S11]  /*0220*/  IADD3 R11, PT, PT, R4, 0x10000, R7 ;  /* 0x00010000040b7810 */ /* 0x000fd60007ffe007 */
.L_x_22:
[C---:B--2---:R-:W-:Y:S01]  /*0230*/  VIADD R25, R11.reuse, 0xffff0000 ;  /* 0xffff00000b197836 */ /* 0x044fe20000000000 */
[----:B------:R-:W-:Y:S01]  /*0240*/  UIADD3 UR4, UPT, UPT, UR4, 0x4, URZ ;  /* 0x0000000404047890 */ /* 0x000fe2000fffe0ff */
[C---:B01----:R-:W-:Y:S01]  /*0250*/  VIADD R19, R11.reuse, 0xffff8000 ;  /* 0xffff80000b137836 */ /* 0x043fe20000000000 */
[----:B------:R-:W-:Y:S01]  /*0260*/  BSSY.RECONVERGENT B0, `(.L_x_14) ;  /* 0x0000019000007945 */ /* 0x000fe20003800200 */
[----:B------:R-:W-:Y:S01]  /*0270*/  VIADD R13, R11, 0x8000 ;  /* 0x000080000b0d7836 */ /* 0x000fe20000000000 */
[----:B------:R-:W-:Y:S01]  /*0280*/  ISETP.GE.AND P3, PT, R25, UR6, PT ;  /* 0x0000000619007c0c */ /* 0x000fe2000bf66270 */
[----:B------:R-:W-:Y:S01]  /*0290*/  UISETP.NE.AND UP0, UPT, UR4, URZ, UPT ;  /* 0x000000ff0400728c */ /* 0x000fe2000bf05270 */
[----:B------:R-:W-:Y:S02]  /*02a0*/  ISETP.GE.AND P0, PT, R11, UR6, PT ;  /* 0x000000060b007c0c */ /* 0x000fe4000bf06270 */
[----:B------:R-:W-:Y:S02]  /*02b0*/  ISETP.GE.AND P1, PT, R19, UR6, PT ;  /* 0x0000000613007c0c */ /* 0x000fe4000bf26270 */
[----:B------:R-:W-:-:S07]  /*02c0*/  ISETP.GE.AND P2, PT, R13, UR6, PT ;  /* 0x000000060d007c0c */ /* 0x000fce000bf46270 */
[----:B------:R-:W-:Y:S06]  /*02d0*/  @P3 BRA `(.L_x_15) ;  /* 0x0000000000443947 */ /* 0x000fec0003800000 */
[----:B0-----:R-:W-:-:S05]  /*02e0*/  IMAD.WIDE R14, R25, 0x3, R2 ;  /* 0x00000003190e7825 */ /* 0x001fca00078e0202 */
[----:B------:R-:W2:Y:S04]  /*02f0*/  LDG.E.U8 R21, desc[UR10][R14.64] ;  /* 0x0000000a0e157981 */ /* 0x000ea8000c1e1100 */
[----:B------:R-:W3:Y:S04]  /*0300*/  LDG.E.U8 R12, desc[UR10][R14.64+0x1] ;  /* 0x0000010a0e0c7981 */ /* 0x000ee8000c1e1100 */
[----:B------:R-:W4:Y:S01]  /*0310*/  LDG.E.U8 R23, desc[UR10][R14.64+0x2] ;  /* 0x0000020a0e177981 */ /* 0x000f22000c1e1100 */
[----:B------:R-:W-:-:S03]  /*0320*/  IMAD.MOV.U32 R16, RZ, RZ, 0x16ee0bad ;  /* 0x16ee0badff107424 */ /* 0x000fc600078e00ff */
[----:B--2---:R2:W-:Y:S01]  /*0330*/  STS.U8 [R0], R21 ;  /* 0x0000001500007388 */ /* 0x0045e20000000000 */
[----:B---3--:R-:W-:-:S03]  /*0340*/  PRMT R17, R21, 0x3340, R12 ;  /* 0x0000334015117816 */ /* 0x008fc6000000000c */
[----:B------:R2:W-:Y:S01]  /*0350*/  STS.U8 [R0+0x1], R12 ;  /* 0x0000010c00007388 */ /* 0x0005e20000000000 */
[----:B------:R-:W-:-:S03]  /*0360*/  PRMT R17, R17, 0x5410, R6 ;  /* 0x0000541011117816 */ /* 0x000fc60000000006 */
[----:B----4-:R2:W-:Y:S02]  /*0370*/  STS.U8 [R0+0x2], R23 ;  /* 0x0000021700007388 */ /* 0x0105e40000000000 */
[----:B------:R-:W-:-:S04]  /*0380*/  IDP.2A.LO.U16.U8 R16, R16, R17, RZ ;  /* 0x0000001110107226 */ /* 0x000fc800000010ff */
[----:B------:R-:W-:Y:S01]  /*0390*/  IMAD R17, R23, 0x474, R16 ;  /* 0x0000047417117824 */ /* 0x000fe200078e0210 */
[----:B-1----:R-:W-:-:S03]  /*03a0*/  IADD3 R16, P3, PT, R25, UR8, RZ ;  /* 0x0000000819107c10 */ /* 0x002fc6000ff7e0ff */
[----:B------:R-:W-:Y:S01]  /*03b0*/  IMAD.HI.U32 R18, R17, -0x2e48e8a7, RZ ;  /* 0xd1b7175911127827 */ /* 0x000fe200078e00ff */
[----:B------:R-:W-:-:S04]  /*03c0*/  LEA.HI.X.SX32 R17, R25, UR9, 0x1, P3 ;  /* 0x0000000919117c11 */ /* 0x000fc800098f0eff */
[----:B------:R-:W-:-:S05]  /*03d0*/  SHF.R.U32.HI R25, RZ, 0xd, R18 ;  /* 0x0000000dff197819 */ /* 0x000fca0000011612 */
[----:B------:R2:W-:Y:S02]  /*03e0*/  STG.E.U8 desc[UR10][R16.64], R25 ;  /* 0x0000001910007986 */ /* 0x0005e4000c10110a */
.L_x_15:
[----:B-1----:R-:W-:Y:S05]  /*03f0*/  BSYNC.RECONVERGENT B0 ;  /* 0x0000000000007941 */ /* 0x002fea0003800200 */
.L_x_14:
[----:B------:R-:W-:Y:S04]  /*0400*/  BSSY.RECONVERGENT B0, `(.L_x_16) ;  /* 0x0000013000007945 */ /* 0x000fe80003800200 */
[----:B------:R-:W-:Y:S05]  /*0410*/  @P1 BRA `(.L_x_17) ;  /* 0x0000000000441947 */ /* 0x000fea0003800000 */
[----:B0-----:R-:W-:-:S05]  /*0420*/  IMAD.WIDE R14, R19, 0x3, R2 ;  /* 0x00000003130e7825 */ /* 0x001fca00078e0202 */
[----:B--2---:R-:W2:Y:S04]  /*0430*/  LDG.E.U8 R21, desc[UR10][R14.64] ;  /* 0x0000000a0e157981 */ /* 0x004ea8000c1e1100 */
        /* <DEDUP_REMOVED lines=10> */
[----:B------:R-:W-:-:S03]  /*04e0*/  IADD3 R16, P1, PT, R19, UR8, RZ ;  /* 0x0000000813107c10 */ /* 0x000fc6000ff3e0ff */
[----:B------:R-:W-:Y:S01]  /*04f0*/  IMAD.HI.U32 R18, R17, -0x2e48e8a7, RZ ;  /* 0xd1b7175911127827 */ /* 0x000fe200078e00ff */
[----:B------:R-:W-:-:S04]  /*0500*/  LEA.HI.X.SX32 R17, R19, UR9, 0x1, P1 ;  /* 0x0000000913117c11 */ /* 0x000fc800088f0eff */
[----:B------:R-:W-:-:S05]  /*0510*/  SHF.R.U32.HI R19, RZ, 0xd, R18 ;  /* 0x0000000dff137819 */ /* 0x000fca0000011612 */
[----:B------:R1:W-:Y:S02]  /*0520*/  STG.E.U8 desc[UR10][R16.64], R19 ;  /* 0x0000001310007986 */ /* 0x0003e4000c10110a */
.L_x_17:
[----:B------:R-:W-:Y:S05]  /*0530*/  BSYNC.RECONVERGENT B0 ;  /* 0x0000000000007941 */ /* 0x000fea0003800200 */
.L_x_16:
[----:B------:R-:W-:Y:S04]  /*0540*/  BSSY.RECONVERGENT B0, `(.L_x_18) ;  /* 0x0000013000007945 */ /* 0x000fe80003800200 */
[----:B------:R-:W-:Y:S05]  /*0550*/  @P0 BRA `(.L_x_19) ;  /* 0x0000000000440947 */ /* 0x000fea0003800000 */
[----:B012---:R-:W-:-:S05]  /*0560*/  IMAD.WIDE R16, R11, 0x3, R2 ;  /* 0x000000030b107825 */ /* 0x007fca00078e0202 */
        /* <DEDUP_REMOVED lines=16> */
.L_x_19:
[----:B------:R-:W-:Y:S05]  /*0670*/  BSYNC.RECONVERGENT B0 ;  /* 0x0000000000007941 */ /* 0x000fea0003800200 */
.L_x_18:
[----:B------:R-:W-:Y:S04]  /*0680*/  BSSY.RECONVERGENT B0, `(.L_x_20) ;  /* 0x0000013000007945 */ /* 0x000fe80003800200 */
[----:B------:R-:W-:Y:S05]  /*0690*/  @P2 BRA `(.L_x_21) ;  /* 0x0000000000442947 */ /* 0x000fea0003800000 */
[----:B0-----:R-:W-:-:S05]  /*06a0*/  IMAD.WIDE R14, R13, 0x3, R2 ;  /* 0x000000030d0e7825 */ /* 0x001fca00078e0202 */
[----:B-12---:R-:W2:Y:S04]  /*06b0*/  LDG.E.U8 R17, desc[UR10][R14.64] ;  /* 0x0000000a0e117981 */ /* 0x006ea8000c1e1100 */
        /* <DEDUP_REMOVED lines=15> */
.L_x_21:
[----:B------:R-:W-:Y:S05]  /*07b0*/  BSYNC.RECONVERGENT B0 ;  /* 0x0000000000007941 */ /* 0x000fea0003800200 */
.L_x_20:
[----:B------:R-:W-:Y:S01]  /*07c0*/  VIADD R11, R11, 0x20000 ;  /* 0x000200000b0b7836 */ /* 0x000fe20000000000 */
[----:B------:R-:W-:Y:S06]  /*07d0*/  BRA.U UP0, `(.L_x_22) ;  /* 0xfffffff900947547 */ /* 0x000fec000b83ffff */
.L_x_13:
[----:B------:R-:W-:-:S13]  /*07e0*/  ISETP.NE.AND P0, PT, RZ, UR7, PT ;  /* 0x00000007ff007c0c */ /* 0x000fda000bf05270 */
[----:B------:R-:W-:Y:S05]  /*07f0*/  @!P0 EXIT ;  /* 0x000000000000894d */ /* 0x000fea0003800000 */
[----:B------:R-:W3:Y:S01]  /*0800*/  LDCU.64 UR4, c[0x0][0x380] ;  /* 0x00007000ff0477ac */ /* 0x000ee20008000a00 */
[----:B------:R-:W-:Y:S01]  /*0810*/  IMAD.IADD R4, R7, 0x1, R4 ;  /* 0x0000000107047824 */ /* 0x000fe200078e0204 */
[----:B------:R-:W-:Y:S01]  /*0820*/  PRMT R6, R0, 0x3340, R0 ;  /* 0x0000334000067816 */ /* 0x000fe20000000000 */
[----:B------:R-:W4:Y:S02]  /*0830*/  LDCU.64 UR12, c[0x0][0x388] ;  /* 0x00007100ff0c77ac */ /* 0x000f240008000a00 */
[----:B------:R-:W-:Y:S01]  /*0840*/  IMAD R7, R5, 0x8000, R4 ;  /* 0x0000800005077824 */ /* 0x000fe200078e0204 */
[----:B------:R-:W-:Y:S02]  /*0850*/  UIADD3 UR8, UPT, UPT, -UR7, URZ, URZ ;  /* 0x000000ff07087290 */ /* 0x000fe4000fffe1ff */
[----:B---3--:R-:W-:-:S04]  /*0860*/  UIADD3 UR4, UP0, UPT, UR4, 0x2, URZ ;  /* 0x0000000204047890 */ /* 0x008fc8000ff1e0ff */
[----:B----4-:R-:W-:-:S12]  /*0870*/  UIADD3.X UR5, UPT, UPT, URZ, UR5, URZ, UP0, !UPT ;  /* 0x00000005ff057290 */ /* 0x010fd800087fe4ff */
.L_x_25:
[----:B------:R-:W-:Y:S01]  /*0880*/  ISETP.GE.AND P0, PT, R7, UR6, PT ;  /* 0x0000000607007c0c */ /* 0x000fe2000bf06270 */
[----:B------:R-:W-:Y:S01]  /*0890*/  UIADD3 UR8, UPT, UPT, UR8, 0x1, URZ ;  /* 0x0000000108087890 */ /* 0x000fe2000fffe0ff */
[----:B------:R-:W-:Y:S03]  /*08a0*/  BSSY.RECONVERGENT B0, `(.L_x_23) ;  /* 0x0000016000007945 */ /* 0x000fe60003800200 */
[----:B------:R-:W-:-:S08]  /*08b0*/  UISETP.NE.AND UP0, UPT, UR8, URZ, UPT ;  /* 0x000000ff0800728c */ /* 0x000fd0000bf05270 */
[----:B---3--:R-:W-:Y:S05]  /*08c0*/  @P0 BRA `(.L_x_24) ;  /* 0x00000000004c0947 */ /* 0x008fea0003800000 */
[----:B0-----:R-:W-:Y:S02]  /*08d0*/  IMAD.U32 R2, RZ, RZ, UR4 ;  /* 0x00000004ff027e24 */ /* 0x001fe4000f8e00ff */
[----:B------:R-:W-:Y:S02]  /*08e0*/  IMAD.U32 R3, RZ, RZ, UR5 ;  /* 0x00000005ff037e24 */ /* 0x000fe4000f8e00ff */
[----:B------:R-:W-:-:S05]  /*08f0*/  IMAD.WIDE R2, R7, 0x3, R2 ;  /* 0x0000000307027825 */ /* 0x000fca00078e0202 */
[----:B------:R-:W3:Y:S04]  /*0900*/  LDG.E.U8 R9, desc[UR10][R2.64+-0x2] ;  /* 0xfffffe0a02097981 */ /* 0x000ee8000c1e1100 */
[----:B------:R-:W4:Y:S04]  /*0910*/  LDG.E.U8 R8, desc[UR10][R2.64+-0x1] ;  /* 0xffffff0a02087981 */ /* 0x000f28000c1e1100 */
[----:B------:R-:W5:Y:S01]  /*0920*/  LDG.E.U8 R11, desc[UR10][R2.64] ;  /* 0x0000000a020b7981 */ /* 0x000f62000c1e1100 */
[----:B------:R-:W-:-:S03]  /*0930*/  IMAD.MOV.U32 R4, RZ, RZ, 0x16ee0bad ;  /* 0x16ee0badff047424 */ /* 0x000fc600078e00ff */
[----:B---3--:R3:W-:Y:S01]  /*0940*/  STS.U8 [R0], R9 ;  /* 0x0000000900007388 */ /* 0x0087e20000000000 */
[----:B----4-:R-:W-:-:S03]  /*0950*/  PRMT R5, R9, 0x3340, R8 ;  /* 0x0000334009057816 */ /* 0x010fc60000000008 */
[----:B------:R3:W-:Y:S01]  /*0960*/  STS.U8 [R0+0x1], R8 ;  /* 0x0000010800007388 */ /* 0x0007e20000000000 */
[----:B------:R-:W-:-:S03]  /*0970*/  PRMT R5, R5, 0x5410, R6 ;  /* 0x0000541005057816 */ /* 0x000fc60000000006 */
[----:B-----5:R3:W-:Y:S02]  /*0980*/  STS.U8 [R0+0x2], R11 ;  /* 0x0000020b00007388 */ /* 0x0207e40000000000 */
[----:B------:R-:W-:-:S04]  /*0990*/  IDP.2A.LO.U16.U8 R4, R4, R5, RZ ;  /* 0x0000000504047226 */ /* 0x000fc800000010ff */
[----:B------:R-:W-:Y:S01]  /*09a0*/  IMAD R5, R11, 0x474, R4 ;  /* 0x000004740b057824 */ /* 0x000fe200078e0204 */
[----:B------:R-:W-:-:S03]  /*09b0*/  IADD3 R4, P0, PT, R7, UR12, RZ ;  /* 0x0000000c07047c10 */ /* 0x000fc6000ff1e0ff */
[----:B------:R-:W-:Y:S01]  /*09c0*/  IMAD.HI.U32 R10, R5, -0x2e48e8a7, RZ ;  /* 0xd1b71759050a7827 */ /* 0x000fe200078e00ff */
[----:B------:R-:W-:-:S04]  /*09d0*/  LEA.HI.X.SX32 R5, R7, UR13, 0x1, P0 ;  /* 0x0000000d07057c11 */ /* 0x000fc800080f0eff */
[----:B------:R-:W-:-:S05]  /*09e0*/  SHF.R.U32.HI R13, RZ, 0xd, R10 ;  /* 0x0000000dff0d7819 */ /* 0x000fca000001160a */
[----:B------:R3:W-:Y:S02]  /*09f0*/  STG.E.U8 desc[UR10][R4.64], R13 ;  /* 0x0000000d04007986 */ /* 0x0007e4000c10110a */
.L_x_24:
[----:B------:R-:W-:Y:S05]  /*0a00*/  BSYNC.RECONVERGENT B0 ;  /* 0x0000000000007941 */ /* 0x000fea0003800200 */
.L_x_23:
[----:B------:R-:W-:Y:S01]  /*0a10*/  VIADD R7, R7, 0x8000 ;  /* 0x0000800007077836 */ /* 0x000fe20000000000 */
[----:B------:R-:W-:Y:S06]  /*0a20*/  BRA.U UP0, `(.L_x_25) ;  /* 0xfffffffd00947547 */ /* 0x000fec000b83ffff */
[----:B------:R-:W-:Y:S05]  /*0a30*/  EXIT ;  /* 0x000000000000794d */ /* 0x000fea0003800000 */
.L_x_26:
        /* <DEDUP_REMOVED lines=12> */
.L_x_69:


//--------------------- .text._Z13rgb2gray_meanP6uchar3PhiS1_ --------------------------
	.section	.text._Z13rgb2gray_meanP6uchar3PhiS1_,"ax",@progbits
	.align	128
        .global         _Z13rgb2gray_meanP6uchar3PhiS1_
        .type           _Z13rgb2gray_meanP6uchar3PhiS1_,@function
        .size           _Z13rgb2gray_meanP6uchar3PhiS1_,(.L_x_65 - _Z13rgb2gray_meanP6uchar3PhiS1_)
        .other          _Z13rgb2gray_meanP6uchar3PhiS1_,@"STO_CUDA_ENTRY STV_DEFAULT"
_Z13rgb2gray_meanP6uchar3PhiS1_:
.text._Z13rgb2gray_meanP6uchar3PhiS1_:
[----:B------:R-:W-:Y:S01]  /*0000*/  LDC R1, c[0x0][0x37c] ;  /* 0x0000df00ff017b82 */ /* 0x000fe20000000800 */
[----:B------:R-:W0:Y:S01]  /*0010*/  LDCU UR11, c[0x0][0x390] ;  /* 0x00007200ff0b77ac */ /* 0x000e220008000800 */
[----:B------:R-:W1:Y:S01]  /*0020*/  S2R R0, SR_CTAID.X ;  /* 0x0000000000007919 */ /* 0x000e620000002500 */
[----:B------:R-:W2:Y:S01]  /*0030*/  LDCU.64 UR8, c[0x0][0x358] ;  /* 0x00006b00ff0877ac */ /* 0x000ea20008000a00 */
[----:B------:R-:W3:Y:S01]  /*0040*/  S2R R9, SR_TID.X ;  /* 0x0000000000097919 */ /* 0x000ee20000002100 */
[----:B------:R-:W4:Y:S01]  /*0050*/  LDCU UR10, c[0x0][0x360] ;  /* 0x00006c00ff0a77ac */ /* 0x000f220008000800 */
[----:B0-----:R-:W-:-:S09]  /*0060*/  UISETP.GE.AND UP0, UPT, UR11, URZ, UPT ;  /* 0x000000ff0b00728c */ /* 0x001fd2000bf06270 */
[----:B--2-4-:R-:W-:Y:S05]  /*0070*/  BRA.U !UP0, `(.L_x_27) ;  /* 0x0000000908b47547 */ /* 0x014fea000b800000 */
[----:B------:R-:W0:Y:S01]  /*0080*/  S2R R3, SR_CgaCtaId ;  /* 0x0000000000037919 */ /* 0x000e220000008800 */
[----:B------:R-:W-:Y:S01]  /*0090*/  UIMAD UR6, UR11, 0x8ca0, URZ ;  /* 0x00008ca00b0678a4 */ /* 0x000fe2000f8e02ff */
[----:B------:R-:W-:Y:S01]  /*00a0*/  MOV R2, 0x400 ;  /* 0x0000040000027802 */ /* 0x000fe20000000f00 */
[----:B-1-3--:R-:W-:Y:S02]  /*00b0*/  IMAD R8, R0, UR10, R9 ;  /* 0x0000000a00087c24 */ /* 0x00afe4000f8e0209 */
[----:B------:R-:W-:Y:S01]  /*00c0*/  UIADD3 UR4, UPT, UPT, UR6, -0x1, URZ ;  /* 0xffffffff06047890 */ /* 0x000fe2000fffe0ff */
[----:B------:R-:W-:-:S03]  /*00d0*/  IMAD.MOV.U32 R11, RZ, RZ, RZ ;  /* 0x000000ffff0b7224 */ /* 0x000fc600078e00ff */
[----:B------:R-:W-:-:S04]  /*00e0*/  USHF.R.S32.HI UR5, URZ, 0x1f, UR4 ;  /* 0x0000001fff057899 */ /* 0x000fc80008011404 */
[----:B------:R-:W-:-:S04]  /*00f0*/  ULEA.HI UR5, UR5, UR4, URZ, 0xf ;  /* 0x0000000405057291 */ /* 0x000fc8000f8f78ff */
[----:B------:R-:W-:-:S04]  /*0100*/  USHF.R.S32.HI UR5, URZ, 0xf, UR5 ;  /* 0x0000000fff057899 */ /* 0x000fc80008011405 */
[----:B------:R-:W-:-:S04]  /*0110*/  UISETP.LT.AND UP0, UPT, URZ, UR5, UPT ;  /* 0x00000005ff00728c */ /* 0x000fc8000bf01270 */
[----:B------:R-:W-:Y:S02]  /*0120*/  USEL UR5, URZ, UR5, !UP0 ;  /* 0x00000005ff057287 */ /* 0x000fe4000c000000 */
[----:B------:R-:W-:Y:S02]  /*0130*/  UISETP.GE.U32.AND UP0, UPT, UR11, 0x3, UPT ;  /* 0x000000030b00788c */ /* 0x000fe4000bf06070 */
[----:B------:R-:W-:Y:S01]  /*0140*/  UIADD3 UR5, UPT, UPT, UR5, 0x1, URZ ;  /* 0x0000000105057890 */ /* 0x000fe2000fffe0ff */
[----:B0-----:R-:W-:-:S03]  /*0150*/  LEA R2, R3, R2, 0x18 ;  /* 0x0000000203027211 */ /* 0x001fc600078ec0ff */
[----:B------:R-:W-:Y:S02]  /*0160*/  ULOP3.LUT UR7, UR5, 0x3, URZ, 0xc0, !UPT ;  /* 0x0000000305077892 */ /* 0x000fe4000f8ec0ff */
[----:B------:R-:W-:Y:S01]  /*0170*/  IMAD R10, R9, 0x3, R2 ;  /* 0x00000003090a7824 */ /* 0x000fe200078e0202 */
[----:B------:R-:W-:Y:S09]  /*0180*/  BRA.U !UP0, `(.L_x_28) ;  /* 0x0000000508d87547 */ /* 0x000ff2000b800000 */
[----:B------:R-:W0:Y:S01]  /*0190*/  LDC.64 R2, c[0x0][0x380] ;  /* 0x0000e000ff027b82 */ /* 0x000e220000000a00 */
[----:B------:R-:W-:Y:S01]  /*01a0*/  ULOP3.LUT UR5, UR5, 0x1fffc, URZ, 0xc0, !UPT ;  /* 0x0001fffc05057892 */ /* 0x000fe2000f8ec0ff */
[----:B------:R-:W-:Y:S01]  /*01b0*/  PRMT R12, R12, 0x3340, R12 ;  /* 0x000033400c0c7816 */ /* 0x000fe2000000000c */
[----:B------:R-:W-:Y:S01]  /*01c0*/  IMAD.MOV.U32 R16, RZ, RZ, RZ ;  /* 0x000000ffff107224 */ /* 0x000fe200078e00ff */
[----:B------:R-:W-:Y:S01]  /*01d0*/  PRMT R13, R13, 0x3340, R13 ;  /* 0x000033400d0d7816 */ /* 0x000fe2000000000d */
[----:B------:R-:W1:Y:S01]  /*01e0*/  LDCU UR4, c[0x0][0x390] ;  /* 0x00007200ff0477ac */ /* 0x000e620008000800 */
[----:B------:R-:W-:Y:S01]  /*01f0*/  PRMT R14, R14, 0x3340, R14 ;  /* 0x000033400e0e7816 */ /* 0x000fe2000000000e */
[----:B------:R-:W-:Y:S01]  /*0200*/  IMAD.U32 R11, RZ, RZ, UR5 ;  /* 0x00000005ff0b7e24 */ /* 0x000fe2000f8e00ff */
[----:B------:R-:W-:Y:S01]  /*0210*/  PRMT R15, R15, 0x3340, R15 ;  /* 0x000033400f0f7816 */ /* 0x000fe2000000000f */
[----:B------:R-:W2:Y:S06]  /*0220*/  LDCU.64 UR10, c[0x0][0x388] ;  /* 0x00007100ff0a77ac */ /* 0x000eac0008000a00 */
.L_x_37:
[C---:B------:R-:W-:Y:S01]  /*0230*/  IMAD R22, R16.reuse, 0x8000, R8 ;  /* 0x0000800010167824 */ /* 0x040fe200078e0208 */
[----:B------:R-:W-:Y:S01]  /*0240*/  BSSY.RECONVERGENT B0, `(.L_x_29) ;  /* 0x0000021000007945 */ /* 0x000fe20003800200 */
[----:B------:R-:W-:Y:S02]  /*0250*/  VIADD R16, R16, 0x4 ;  /* 0x0000000410107836 */ /* 0x000fe40000000000 */
[C---:B012---:R-:W-:Y:S01]  /*0260*/  VIADD R19, R22.reuse, 0x8000 ;  /* 0x0000800016137836 */ /* 0x047fe20000000000 */
[C---:B------:R-:W-:Y:S01]  /*0270*/  ISETP.GE.AND P4, PT, R22.reuse, UR6, PT ;  /* 0x0000000616007c0c */ /* 0x040fe2000bf86270 */
[----:B------:R-:W-:Y:S01]  /*0280*/  VIADD R18, R22, 0x10000 ;  /* 0x0001000016127836 */ /* 0x000fe20000000000 */
[----:B------:R-:W-:Y:S01]  /*0290*/  ISETP.NE.AND P0, PT, R16, R11, PT ;  /* 0x0000000b1000720c */ /* 0x000fe20003f05270 */
[C---:B------:R-:W-:Y:S01]  /*02a0*/  VIADD R17, R22.reuse, 0x18000 ;  /* 0x0001800016117836 */ /* 0x040fe20000000000 */
[----:B------:R-:W-:Y:S01]  /*02b0*/  ISETP.GE.AND P1, PT, R19, UR6, PT ;  /* 0x0000000613007c0c */ /* 0x000fe2000bf26270 */
[----:B0-----:R-:W-:Y:S01]  /*02c0*/  IMAD.WIDE R4, R22, 0x3, R2 ;  /* 0x0000000316047825 */ /* 0x001fe200078e0202 */
[----:B------:R-:W-:-:S02]  /*02d0*/  ISETP.GE.AND P2, PT, R18, UR6, PT ;  /* 0x0000000612007c0c */ /* 0x000fc4000bf46270 */
[----:B------:R-:W-:-:S05]  /*02e0*/  ISETP.GE.AND P3, PT, R17, UR6, PT ;  /* 0x0000000611007c0c */ /* 0x000fca000bf66270 */
[----:B------:R-:W-:Y:S08]  /*02f0*/  @P4 BRA `(.L_x_30) ;  /* 0x0000000000544947 */ /* 0x000ff00003800000 */
[----:B------:R-:W3:Y:S04]  /*0300*/  LDG.E.U8 R21, desc[UR8][R4.64] ;  /* 0x0000000804157981 */ /* 0x000ee8000c1e1100 */
[----:B------:R-:W4:Y:S04]  /*0310*/  LDG.E.U8 R20, desc[UR8][R4.64+0x1] ;  /* 0x0000010804147981 */ /* 0x000f28000c1e1100 */
[----:B------:R-:W5:Y:S01]  /*0320*/  LDG.E.U8 R23, desc[UR8][R4.64+0x2] ;  /* 0x0000020804177981 */ /* 0x000f62000c1e1100 */
[----:B------:R-:W-:-:S05]  /*0330*/  IMAD.HI R6, R22, 0x7482296b, RZ ;  /* 0x7482296b16067827 */ /* 0x000fca00078e02ff */
[----:B------:R-:W-:-:S04]  /*0340*/  SHF.R.U32.HI R25, RZ, 0x1f, R6 ;  /* 0x0000001fff197819 */ /* 0x000fc80000011606 */
[----:B------:R-:W-:Y:S01]  /*0350*/  LEA.HI.SX32 R25, R6, R25, 0x12 ;  /* 0x0000001906197211 */ /* 0x000fe200078f92ff */
[----:B------:R-:W-:-:S04]  /*0360*/  IMAD.MOV.U32 R6, RZ, RZ, 0x16ee0bad ;  /* 0x16ee0badff067424 */ /* 0x000fc800078e00ff */
[----:B------:R-:W-:-:S04]  /*0370*/  IMAD R22, R25, -0x8ca0, R22 ;  /* 0xffff736019167824 */ /* 0x000fc800078e0216 */
[----:B-1----:R-:W-:Y:S01]  /*0380*/  IMAD R25, R22, UR4, R25 ;  /* 0x0000000416197c24 */ /* 0x002fe2000f8e0219 */
[----:B---3--:R0:W-:Y:S01]  /*0390*/  STS.U8 [R10], R21 ;  /* 0x000000150a007388 */ /* 0x0081e20000000000 */
[----:B----4-:R-:W-:-:S03]  /*03a0*/  PRMT R7, R21, 0x3340, R20 ;  /* 0x0000334015077816 */ /* 0x010fc60000000014 */
[----:B------:R0:W-:Y:S01]  /*03b0*/  STS.U8 [R10+0x1], R20 ;  /* 0x000001140a007388 */ /* 0x0001e20000000000 */
[----:B------:R-:W-:-:S03]  /*03c0*/  PRMT R7, R7, 0x5410, R12 ;  /* 0x0000541007077816 */ /* 0x000fc6000000000c */
[----:B-----5:R0:W-:Y:S02]  /*03d0*/  STS.U8 [R10+0x2], R23 ;  /* 0x000002170a007388 */ /* 0x0201e40000000000 */
[----:B------:R-:W-:-:S04]  /*03e0*/  IDP.2A.LO.U16.U8 R6, R6, R7, RZ ;  /* 0x0000000706067226 */ /* 0x000fc800000010ff */
[----:B------:R-:W-:Y:S01]  /*03f0*/  IMAD R7, R23, 0x474, R6 ;  /* 0x0000047417077824 */ /* 0x000fe200078e0206 */
[----:B--2---:R-:W-:-:S03]  /*0400*/  IADD3 R6, P4, PT, R25, UR10, RZ ;  /* 0x0000000a19067c10 */ /* 0x004fc6000ff9e0ff */
[----:B------:R-:W-:Y:S01]  /*0410*/  IMAD.HI.U32 R22, R7, -0x2e48e8a7, RZ ;  /* 0xd1b7175907167827 */ /* 0x000fe200078e00ff */
[----:B------:R-:W-:-:S04]  /*0420*/  LEA.HI.X.SX32 R7, R25, UR11, 0x1, P4 ;  /* 0x0000000b19077c11 */ /* 0x000fc8000a0f0eff */
[----:B------:R-:W-:-:S05]  /*0430*/  SHF.R.U32.HI R25, RZ, 0xd, R22 ;  /* 0x0000000dff197819 */ /* 0x000fca0000011616 */
[----:B------:R0:W-:Y:S02]  /*0440*/  STG.E.U8 desc[UR8][R6.64], R25 ;  /* 0x0000001906007986 */ /* 0x0001e4000c101108 */
.L_x_30:
[----:B-12---:R-:W-:Y:S05]  /*0450*/  BSYNC.RECONVERGENT B0 ;  /* 0x0000000000007941 */ /* 0x006fea0003800200 */
.L_x_29:
[----:B------:R-:W-:Y:S04]  /*0460*/  BSSY.RECONVERGENT B0, `(.L_x_31) ;  /* 0x0000017000007945 */ /* 0x000fe80003800200 */
[----:B------:R-:W-:Y:S05]  /*0470*/  @P1 BRA `(.L_x_32) ;  /* 0x0000000000541947 */ /* 0x000fea0003800000 */
[----:B0-----:R-:W2:Y:S04]  /*0480*/  LDG.E.U8 R21, desc[UR8][R4.64+0x18000] ;  /* 0x0180000804157981 */ /* 0x001ea8000c1e1100 */
[----:B------:R-:W3:Y:S04]  /*0490*/  LDG.E.U8 R20, desc[UR8][R4.64+0x18001] ;  /* 0x0180010804147981 */ /* 0x000ee8000c1e1100 */
[----:B------:R-:W4:Y:S01]  /*04a0*/  LDG.E.U8 R23, desc[UR8][R4.64+0x18002] ;  /* 0x0180020804177981 */ /* 0x000f22000c1e1100 */
[----:B------:R-:W-:-:S05]  /*04b0*/  IMAD.HI R7, R19, 0x7482296b, RZ ;  /* 0x7482296b13077827 */ /* 0x000fca00078e02ff */
[----:B------:R-:W-:-:S04]  /*04c0*/  SHF.R.U32.HI R22, RZ, 0x1f, R7 ;  /* 0x0000001fff167819 */ /* 0x000fc80000011607 */
[----:B------:R-:W-:Y:S01]  /*04d0*/  LEA.HI.SX32 R22, R7, R22, 0x12 ;  /* 0x0000001607167211 */ /* 0x000fe200078f92ff */
[----:B------:R-:W-:-:S04]  /*04e0*/  IMAD.MOV.U32 R7, RZ, RZ, 0x16ee0bad ;  /* 0x16ee0badff077424 */ /* 0x000fc800078e00ff */
[----:B------:R-:W-:-:S04]  /*04f0*/  IMAD R19, R22, -0x8ca0, R19 ;  /* 0xffff736016137824 */ /* 0x000fc800078e0213 */
[----:B------:R-:W-:Y:S01]  /*0500*/  IMAD R22, R19, UR4, R22 ;  /* 0x0000000413167c24 */ /* 0x000fe2000f8e0216 */
        /* <DEDUP_REMOVED lines=12> */
.L_x_32:
[----:B------:R-:W-:Y:S05]  /*05d0*/  BSYNC.RECONVERGENT B0 ;  /* 0x0000000000007941 */ /* 0x000fea0003800200 */
.L_x_31:
[----:B------:R-:W-:Y:S04]  /*05e0*/  BSSY.RECONVERGENT B0, `(.L_x_33) ;  /* 0x0000017000007945 */ /* 0x000fe80003800200 */
[----:B------:R-:W-:Y:S05]  /*05f0*/  @P2 BRA `(.L_x_34) ;  /* 0x0000000000542947 */ /* 0x000fea0003800000 */
[----:B-1----:R-:W2:Y:S04]  /*0600*/  LDG.E.U8 R19, desc[UR8][R4.64+0x30000] ;  /* 0x0300000804137981 */ /* 0x002ea8000c1e1100 */
[----:B0-----:R-:W3:Y:S04]  /*0610*/  LDG.E.U8 R20, desc[UR8][R4.64+0x30001] ;  /* 0x0300010804147981 */ /* 0x001ee8000c1e1100 */
        /* <DEDUP_REMOVED lines=19> */
.L_x_34:
[----:B------:R-:W-:Y:S05]  /*0750*/  BSYNC.RECONVERGENT B0 ;  /* 0x0000000000007941 */ /* 0x000fea0003800200 */
.L_x_33:
[----:B------:R-:W-:Y:S04]  /*0760*/  BSSY.RECONVERGENT B0, `(.L_x_35) ;  /* 0x0000017000007945 */ /* 0x000fe80003800200 */
[----:B------:R-:W-:Y:S05]  /*0770*/  @P3 BRA `(.L_x_36) ;  /* 0x0000000000543947 */ /* 0x000fea0003800000 */
[----:B012---:R-:W2:Y:S04]  /*0780*/  LDG.E.U8 R7, desc[UR8][R4.64+0x48000] ;  /* 0x0480000804077981 */ /* 0x007ea8000c1e1100 */
[----:B------:R-:W3:Y:S04]  /*0790*/  LDG.E.U8 R6, desc[UR8][R4.64+0x48001] ;  /* 0x0480010804067981 */ /* 0x000ee8000c1e1100 */
[----:B------:R0:W4:Y:S01]  /*07a0*/  LDG.E.U8 R19, desc[UR8][R4.64+0x48002] ;  /* 0x0480020804137981 */ /* 0x000122000c1e1100 */
[----:B------:R-:W-:-:S05]  /*07b0*/  IMAD.HI R20, R17, 0x7482296b, RZ ;  /* 0x7482296b11147827 */ /* 0x000fca00078e02ff */
[----:B------:R-:W-:-:S04]  /*07c0*/  SHF.R.U32.HI R21, RZ, 0x1f, R20 ;  /* 0x0000001fff157819 */ /* 0x000fc80000011614 */
[----:B------:R-:W-:Y:S01]  /*07d0*/  LEA.HI.SX32 R20, R20, R21, 0x12 ;  /* 0x0000001514147211 */ /* 0x000fe200078f92ff */
[----:B------:R-:W-:-:S04]  /*07e0*/  IMAD.MOV.U32 R21, RZ, RZ, 0x16ee0bad ;  /* 0x16ee0badff157424 */ /* 0x000fc800078e00ff */
[----:B------:R-:W-:-:S04]  /*07f0*/  IMAD R17, R20, -0x8ca0, R17 ;  /* 0xffff736014117824 */ /* 0x000fc800078e0211 */
[----:B------:R-:W-:-:S05]  /*0800*/  IMAD R17, R17, UR4, R20 ;  /* 0x0000000411117c24 */ /* 0x000fca000f8e0214 */
[----:B0-----:R-:W-:-:S04]  /*0810*/  IADD3 R4, P1, PT, R17, UR10, RZ ;  /* 0x0000000a11047c10 */ /* 0x001fc8000ff3e0ff */
[----:B------:R-:W-:Y:S01]  /*0820*/  LEA.HI.X.SX32 R5, R17, UR11, 0x1, P1 ;  /* 0x0000000b11057c11 */ /* 0x000fe200088f0eff */
[----:B--2---:R0:W-:Y:S01]  /*0830*/  STS.U8 [R10], R7 ;  /* 0x000000070a007388 */ /* 0x0041e20000000000 */
[----:B---3--:R-:W-:-:S03]  /*0840*/  PRMT R18, R7, 0x3340, R6 ;  /* 0x0000334007127816 */ /* 0x008fc60000000006 */
[----:B------:R0:W-:Y:S01]  /*0850*/  STS.U8 [R10+0x1], R6 ;  /* 0x000001060a007388 */ /* 0x0001e20000000000 */
[----:B------:R-:W-:-:S03]  /*0860*/  PRMT R18, R18, 0x5410, R15 ;  /* 0x0000541012127816 */ /* 0x000fc6000000000f */
[----:B----4-:R0:W-:Y:S02]  /*0870*/  STS.U8 [R10+0x2], R19 ;  /* 0x000002130a007388 */ /* 0x0101e40000000000 */
[----:B------:R-:W-:-:S04]  /*0880*/  IDP.2A.LO.U16.U8 R18, R21, R18, RZ ;  /* 0x0000001215127226 */ /* 0x000fc800000010ff */
[----:B------:R-:W-:-:S04]  /*0890*/  IMAD R18, R19, 0x474, R18 ;  /* 0x0000047413127824 */ /* 0x000fc800078e0212 */
[----:B------:R-:W-:-:S05]  /*08a0*/  IMAD.HI.U32 R18, R18, -0x2e48e8a7, RZ ;  /* 0xd1b7175912127827 */ /* 0x000fca00078e00ff */
[----:B------:R-:W-:-:S05]  /*08b0*/  SHF.R.U32.HI R17, RZ, 0xd, R18 ;  /* 0x0000000dff117819 */ /* 0x000fca0000011612 */
[----:B------:R0:W-:Y:S02]  /*08c0*/  STG.E.U8 desc[UR8][R4.64], R17 ;  /* 0x0000001104007986 */ /* 0x0001e4000c101108 */
.L_x_36:
[----:B------:R-:W-:Y:S05]  /*08d0*/  BSYNC.RECONVERGENT B0 ;  /* 0x0000000000007941 */ /* 0x000fea0003800200 */
.L_x_35:
[----:B------:R-:W-:Y:S05]  /*08e0*/  @P0 BRA `(.L_x_37) ;  /* 0xfffffff800500947 */ /* 0x000fea000383ffff */
.L_x_28:
[----:B------:R-:W-:-:S09]  /*08f0*/  UISETP.NE.AND UP0, UPT, UR7, URZ, UPT ;  /* 0x000000ff0700728c */ /* 0x000fd2000bf05270 */
[----:B------:R-:W-:Y:S05]  /*0900*/  BRA.U !UP0, `(.L_x_27) ;  /* 0x0000000108907547 */ /* 0x000fea000b800000 */
[----:B------:R-:W3:Y:S01]  /*0910*/  LDC.64 R2, c[0x0][0x380] ;  /* 0x0000e000ff027b82 */ /* 0x000ee20000000a00 */
[----:B012---:R-:W-:Y:S01]  /*0920*/  PRMT R6, R0, 0x3340, R0 ;  /* 0x0000334000067816 */ /* 0x007fe20000000000 */
[----:B------:R-:W0:Y:S01]  /*0930*/  LDCU UR5, c[0x0][0x390] ;  /* 0x00007200ff0577ac */ /* 0x000e220008000800 */
[----:B------:R-:W1:Y:S01]  /*0940*/  LDCU.64 UR10, c[0x0][0x388] ;  /* 0x00007100ff0a77ac */ /* 0x000e620008000a00 */
[----:B------:R-:W-:-:S05]  /*0950*/  UMOV UR4, URZ ;  /* 0x000000ff00047c82 */ /* 0x000fca0008000000 */
.L_x_40:
[----:B------:R-:W-:Y:S01]  /*0960*/  IMAD R16, R11, 0x8000, R8 ;  /* 0x000080000b107824 */ /* 0x000fe200078e0208 */
[----:B------:R-:W-:Y:S01]  /*0970*/  UIADD3 UR4, UPT, UPT, UR4, 0x1, URZ ;  /* 0x0000000104047890 */ /* 0x000fe2000fffe0ff */
[----:B------:R-:W-:Y:S03]  /*0980*/  BSSY.RECONVERGENT B0, `(.L_x_38) ;  /* 0x000001a000007945 */ /* 0x000fe60003800200 */
[----:B------:R-:W-:Y:S01]  /*0990*/  ISETP.GE.AND P0, PT, R16, UR6, PT ;  /* 0x0000000610007c0c */ /* 0x000fe2000bf06270 */
[----:B------:R-:W-:-:S12]  /*09a0*/  UISETP.NE.AND UP0, UPT, UR4, UR7, UPT ;  /* 0x000000070400728c */ /* 0x000fd8000bf05270 */
[----:B--2---:R-:W-:Y:S05]  /*09b0*/  @P0 BRA `(.L_x_39) ;  /* 0x0000000000580947 */ /* 0x004fea0003800000 */
[----:B---3--:R-:W-:-:S05]  /*09c0*/  IMAD.WIDE R4, R16, 0x3, R2 ;  /* 0x0000000310047825 */ /* 0x008fca00078e0202 */
[----:B------:R-:W2:Y:S04]  /*09d0*/  LDG.E.U8 R7, desc[UR8][R4.64] ;  /* 0x0000000804077981 */ /* 0x000ea8000c1e1100 */
[----:B------:R-:W3:Y:S04]  /*09e0*/  LDG.E.U8 R12, desc[UR8][R4.64+0x1] ;  /* 0x00000108040c7981 */ /* 0x000ee8000c1e1100 */
[----:B------:R1:W4:Y:S01]  /*09f0*/  LDG.E.U8 R13, desc[UR8][R4.64+0x2] ;  /* 0x00000208040d7981 */ /* 0x000322000c1e1100 */
[----:B------:R-:W-:-:S05]  /*0a00*/  IMAD.HI R14, R16, 0x7482296b, RZ ;  /* 0x7482296b100e7827 */ /* 0x000fca00078e02ff */
[----:B------:R-:W-:-:S04]  /*0a10*/  SHF.R.U32.HI R17, RZ, 0x1f, R14 ;  /* 0x0000001fff117819 */ /* 0x000fc8000001160e */
[----:B------:R-:W-:Y:S01]  /*0a20*/  LEA.HI.SX32 R17, R14, R17, 0x12 ;  /* 0x000000110e117211 */ /* 0x000fe200078f92ff */
[----:B------:R-:W-:-:S04]  /*0a30*/  IMAD.MOV.U32 R14, RZ, RZ, 0x16ee0bad ;  /* 0x16ee0badff0e7424 */ /* 0x000fc800078e00ff */
[----:B------:R-:W-:-:S04]  /*0a40*/  IMAD R16, R17, -0x8ca0, R16 ;  /* 0xffff736011107824 */ /* 0x000fc800078e0210 */
[----:B0-----:R-:W-:-:S05]  /*0a50*/  IMAD R16, R16, UR5, R17 ;  /* 0x0000000510107c24 */ /* 0x001fca000f8e0211 */
[----:B-1----:R-:W-:-:S04]  /*0a60*/  IADD3 R4, P0, PT, R16, UR10, RZ ;  /* 0x0000000a10047c10 */ /* 0x002fc8000ff1e0ff */
        /* <DEDUP_REMOVED lines=11> */
.L_x_39:
[----:B01----:R-:W-:Y:S05]  /*0b20*/  BSYNC.RECONVERGENT B0 ;  /* 0x0000000000007941 */ /* 0x003fea0003800200 */
.L_x_38:
[----:B------:R-:W-:Y:S01]  /*0b30*/  VIADD R11, R11, 0x1 ;  /* 0x000000010b0b7836 */ /* 0x000fe20000000000 */
[----:B------:R-:W-:Y:S06]  /*0b40*/  BRA.U UP0, `(.L_x_40) ;  /* 0xfffffffd00847547 */ /* 0x000fec000b83ffff */
.L_x_27:
[----:B------:R-:W4:Y:S01]  /*0b50*/  LDCU UR6, c[0x0][0x390] ;  /* 0x00007200ff0677ac */ /* 0x000f220008000800 */
[----:B-1----:R-:W-:-:S05]  /*0b60*/  IMAD.SHL.U32 R0, R0, 0x400, RZ ;  /* 0x0000040000007824 */ /* 0x002fca00078e00ff */
[----:B---3--:R-:W-:Y:S01]  /*0b70*/  LOP3.LUT R0, R0, R9, RZ, 0xfc, !PT ;  /* 0x0000000900007212 */ /* 0x008fe200078efcff */
[----:B----4-:R-:W1:Y:S01]  /*0b80*/  I2F.F64 R2, UR6 ;  /* 0x0000000600027d12 */ /* 0x010e620008201c00 */
[----:B------:R-:W-:Y:S01]  /*0b90*/  UISETP.GE.AND UP0, UPT, UR6, 0x1, UPT ;  /* 0x000000010600788c */ /* 0x000fe2000bf06270 */
[----:B-1----:R-:W-:Y:S02]  /*0ba0*/  R2UR UR10, R2 ;  /* 0x00000000020a72ca */ /* 0x002fe400000e0000 */
[----:B------:R-:W-:Y:S01]  /*0bb0*/  R2UR UR11, R3 ;  /* 0x00000000030b72ca */ /* 0x000fe200000e0000 */
[----:B------:R-:W-:Y:S06]  /*0bc0*/  BAR.SYNC.DEFER_BLOCKING 0x0 ;  /* 0x0000000000007b1d */ /* 0x000fec0000010000 */
[----:B------:R-:W-:Y:S08]  /*0bd0*/  BRA.U !UP0, `(.L_x_41) ;  /* 0x0000001908047547 */ /* 0x000ff0000b800000 */
[----:B------:R-:W-:Y:S02]  /*0be0*/  ULOP3.LUT UR12, UR6, 0xf, URZ, 0xc0, !UPT ;  /* 0x0000000f060c7892 */ /* 0x000fe4000f8ec0ff */
[----:B------:R-:W-:Y:S02]  /*0bf0*/  ULOP3.LUT UR14, UR6, 0x7, URZ, 0xc0, !UPT ;  /* 0x00000007060e7892 */ /* 0x000fe4000f8ec0ff */
[----:B------:R-:W-:Y:S02]  /*0c00*/  ULOP3.LUT UR5, UR6, 0x7ffffff0, URZ, 0xc0, !UPT ;  /* 0x7ffffff006057892 */ /* 0x000fe4000f8ec0ff */
[----:B------:R-:W-:Y:S02]  /*0c10*/  ULOP3.LUT UR6, UR6, 0x3, URZ, 0xc0, !UPT ;  /* 0x0000000306067892 */ /* 0x000fe4000f8ec0ff */
[----:B------:R-:W-:Y:S02]  /*0c20*/  UIADD3 UR13, UPT, UPT, UR12, -0x1, URZ ;  /* 0xffffffff0c0d7890 */ /* 0x000fe4000fffe0ff */
[----:B------:R-:W-:-:S02]  /*0c30*/  UIADD3 UR15, UPT, UPT, UR14, -0x1, URZ ;  /* 0xffffffff0e0f7890 */ /* 0x000fc4000fffe0ff */
[----:B------:R-:W-:Y:S02]  /*0c40*/  UIADD3 UR7, UPT, UPT, -UR5, URZ, URZ ;  /* 0x000000ff05077290 */ /* 0x000fe4000fffe1ff */
[----:B------:R-:W-:Y:S01]  /*0c50*/  UPLOP3.LUT UP0, UPT, UPT, UPT, UPT, 0x80, 0x8 ;  /* 0x000000000008789c */ /* 0x000fe20003f0f070 */
[----:B------:R-:W-:-:S10]  /*0c60*/  UMOV UR4, URZ ;  /* 0x000000ff00047c82 */ /* 0x000fd40008000000 */
.L_x_56:
[----:B0-2---:R-:W-:Y:S01]  /*0c70*/  VIADD R4, R0, UR4 ;  /* 0x0000000400047c36 */ /* 0x005fe20008000000 */
[----:B------:R-:W-:Y:S01]  /*0c80*/  UPLOP3.LUT UP1, UPT, UPT, UPT, UP0, 0x80, 0x8 ;  /* 0x000000000008789c */ /* 0x000fe20003f2f000 */
[----:B------:R-:W-:Y:S03]  /*0c90*/  BSSY.RECONVERGENT B0, `(.L_x_42) ;  /* 0x0000171000007945 */ /* 0x000fe60003800200 */
[----:B------:R-:W-:-:S13]  /*0ca0*/  ISETP.GE.AND P0, PT, R4, 0x8ca0, PT ;  /* 0x00008ca00400780c */ /* 0x000fda0003f06270 */
[----:B------:R-:W-:Y:S05]  /*0cb0*/  @P0 BRA `(.L_x_43) ;  /* 0x0000001400b80947 */ /* 0x000fea0003800000 */
[----:B------:R-:W0:Y:S01]  /*0cc0*/  LDC R5, c[0x0][0x390] ;  /* 0x0000e400ff057b82 */ /* 0x000e220000000800 */
[----:B------:R-:W-:Y:S01]  /*0cd0*/  UMOV UR4, URZ ;  /* 0x000000ff00047c82 */ /* 0x000fe20008000000 */
[----:B------:R-:W-:Y:S02]  /*0ce0*/  CS2R R6, SRZ ;  /* 0x0000000000067805 */ /* 0x000fe4000001ff00 */
[----:B0-----:R-:W-:Y:S01]  /*0cf0*/  ISETP.GE.U32.AND P1, PT, R5, 0x10, PT ;  /* 0x000000100500780c */ /* 0x001fe20003f26070 */
[----:B------:R-:W-:-:S12]  /*0d00*/  IMAD R5, R4, R5, RZ ;  /* 0x0000000504057224 */ /* 0x000fd800078e02ff */
[----:B------:R-:W-:Y:S05]  /*0d10*/  @!P1 BRA `(.L_x_44) ;  /* 0x0000000000f09947 */ /* 0x000fea0003800000 */
[----:B------:R-:W-:Y:S01]  /*0d20*/  IMAD.MOV.U32 R3, RZ, RZ, R5 ;  /* 0x000000ffff037224 */ /* 0x000fe200078e0005 */
[----:B------:R-:W-:Y:S01]  /*0d30*/  CS2R R6, SRZ ;  /* 0x0000000000067805 */ /* 0x000fe2000001ff00 */
[----:B------:R-:W-:-:S06]  /*0d40*/  UMOV UR4, UR7 ;  /* 0x0000000700047c82 */ /* 0x000fcc0008000000 */
.L_x_45:
[----:B------:R-:W0:Y:S01]  /*0d50*/  LDC.64 R26, c[0x0][0x388] ;  /* 0x0000e200ff1a7b82 */ /* 0x000e220000000a00 */
[----:B------:R-:W-:Y:S02]  /*0d60*/  SHF.R.S32.HI R2, RZ, 0x1f, R3 ;  /* 0x0000001fff027819 */ /* 0x000fe40000011403 */
[----:B0-----:R-:W-:-:S04]  /*0d70*/  IADD3 R26, P0, P2, R3, 0x7, R26 ;  /* 0x00000007031a7810 */ /* 0x001fc80007a1e01a */
[----:B------:R-:W-:-:S05]  /*0d80*/  IADD3.X R27, PT, PT, R2, R27, RZ, P0, P2 ;  /* 0x0000001b021b7210 */ /* 0x000fca00007e44ff */
[----:B------:R-:W2:Y:S04]  /*0d90*/  LDG.E.U8 R28, desc[UR8][R26.64+-0x7] ;  /* 0xfffff9081a1c7981 */ /* 0x000ea8000c1e1100 */
[----:B------:R-:W3:Y:S04]  /*0da0*/  LDG.E.U8 R29, desc[UR8][R26.64+-0x6] ;  /* 0xfffffa081a1d7981 */ /* 0x000ee8000c1e1100 */
[----:B------:R-:W4:Y:S04]  /*0db0*/  LDG.E.U8 R25, desc[UR8][R26.64+-0x5] ;  /* 0xfffffb081a197981 */ /* 0x000f28000c1e1100 */
[----:B------:R-:W5:Y:S04]  /*0dc0*/  LDG.E.U8 R24, desc[UR8][R26.64+-0x4] ;  /* 0xfffffc081a187981 */ /* 0x000f68000c1e1100 */
[----:B------:R-:W4:Y:S04]  /*0dd0*/  LDG.E.U8 R22, desc[UR8][R26.64+-0x3] ;  /* 0xfffffd081a167981 */ /* 0x000f28000c1e1100 */
[----:B------:R-:W5:Y:S04]  /*0de0*/  LDG.E.U8 R21, desc[UR8][R26.64+-0x2] ;  /* 0xfffffe081a157981 */ /* 0x000f68000c1e1100 */
        /* <DEDUP_REMOVED lines=9> */
[----:B------:R-:W5:Y:S01]  /*0e80*/  LDG.E.U8 R2, desc[UR8][R26.64+0x8] ;  /* 0x000008081a027981 */ /* 0x000f62000c1e1100 */
[----:B------:R-:W-:Y:S01]  /*0e90*/  UIADD3 UR4, UPT, UPT, UR4, 0x10, URZ ;  /* 0x0000001004047890 */ /* 0x000fe2000fffe0ff */
[----:B------:R-:W-:-:S03]  /*0ea0*/  VIADD R3, R3, 0x10 ;  /* 0x0000001003037836 */ /* 0x000fc60000000000 */
[----:B------:R-:W-:Y:S01]  /*0eb0*/  UISETP.NE.AND UP0, UPT, UR4, URZ, UPT ;  /* 0x000000ff0400728c */ /* 0x000fe2000bf05270 */
[----:B--2---:R-:W0:Y:S08]  /*0ec0*/  I2F.F64.U16 R16, R28 ;  /* 0x0000001c00107312 */ /* 0x004e300000101800 */
[----:B---3--:R-:W1:Y:S01]  /*0ed0*/  I2F.F64.U16 R14, R29 ;  /* 0x0000001d000e7312 */ /* 0x008e620000101800 */
[----:B0-----:R-:W-:-:S07]  /*0ee0*/  DADD R16, R16, R6 ;  /* 0x0000000010107229 */ /* 0x001fce0000000006 */
[----:B----4-:R-:W-:Y:S01]  /*0ef0*/  I2F.F64.U16 R22, R22 ;  /* 0x0000001600167312 */ /* 0x010fe20000101800 */
[----:B-1----:R-:W-:-:S07]  /*0f00*/  DADD R14, R16, R14 ;  /* 0x00000000100e7229 */ /* 0x002fce000000000e */
[----:B------:R-:W0:Y:S08]  /*0f10*/  I2F.F64.U16 R6, R25 ;  /* 0x0000001900067312 */ /* 0x000e300000101800 */
[----:B-----5:R-:W1:Y:S01]  /*0f20*/  I2F.F64.U16 R16, R24 ;  /* 0x0000001800107312 */ /* 0x020e620000101800 */
[----:B0-----:R-:W-:-:S07]  /*0f30*/  DADD R6, R14, R6 ;  /* 0x000000000e067229 */ /* 0x001fce0000000006 */
[----:B------:R-:W0:Y:S01]  /*0f40*/  I2F.F64.U16 R14, R21 ;  /* 0x00000015000e7312 */ /* 0x000e220000101800 */
[----:B-1----:R-:W-:-:S07]  /*0f50*/  DADD R6, R6, R16 ;  /* 0x0000000006067229 */ /* 0x002fce0000000010 */
[----:B------:R-:W1:Y:S01]  /*0f60*/  I2F.F64.U16 R16, R20 ;  /* 0x0000001400107312 */ /* 0x000e620000101800 */
[----:B------:R-:W-:-:S08]  /*0f70*/  DADD R6, R6, R22 ;  /* 0x0000000006067229 */ /* 0x000fd00000000016 */
[----:B0-----:R-:W-:Y:S01]  /*0f80*/  DADD R6, R6, R14 ;  /* 0x0000000006067229 */ /* 0x001fe2000000000e */
[----:B------:R-:W0:Y:S07]  /*0f90*/  I2F.F64.U16 R14, R19 ;  /* 0x00000013000e7312 */ /* 0x000e2e0000101800 */
[----:B-1----:R-:W-:Y:S01]  /*0fa0*/  DADD R6, R6, R16 ;  /* 0x0000000006067229 */ /* 0x002fe20000000010 */
[----:B------:R-:W1:Y:S07]  /*0fb0*/  I2F.F64.U16 R16, R18 ;  /* 0x0000001200107312 */ /* 0x000e6e0000101800 */
[----:B0-----:R-:W-:-:S02]  /*0fc0*/  DADD R14, R6, R14 ;  /* 0x00000000060e7229 */ /* 0x001fc4000000000e */
[----:B------:R-:W0:Y:S06]  /*0fd0*/  I2F.F64.U16 R6, R13 ;  /* 0x0000000d00067312 */ /* 0x000e2c0000101800 */
[----:B-1----:R-:W-:Y:S02]  /*0fe0*/  DADD R14, R14, R16 ;  /* 0x000000000e0e7229 */ /* 0x002fe40000000010 */
[----:B------:R-:W1:Y:S06]  /*0ff0*/  I2F.F64.U16 R16, R12 ;  /* 0x0000000c00107312 */ /* 0x000e6c0000101800 */
        /* <DEDUP_REMOVED lines=10> */
[----:B-1----:R-:W-:-:S08]  /*10a0*/  DADD R6, R6, R16 ;  /* 0x0000000006067229 */ /* 0x002fd00000000010 */
[----:B0-----:R-:W-:Y:S01]  /*10b0*/  DADD R6, R6, R14 ;  /* 0x0000000006067229 */ /* 0x001fe2000000000e */
[----:B------:R-:W-:Y:S10]  /*10c0*/  BRA.U UP0, `(.L_x_45) ;  /* 0xfffffffd00207547 */ /* 0x000ff4000b83ffff */
[----:B------:R-:W-:-:S05]  /*10d0*/  UMOV UR4, UR5 ;  /* 0x0000000500047c82 */ /* 0x000fca0008000000 */
.L_x_44:
[----:B------:R-:W-:-:S09]  /*10e0*/  UISETP.NE.AND UP0, UPT, UR12, URZ, UPT ;  /* 0x000000ff0c00728c */ /* 0x000fd2000bf05270 */
[----:B------:R-:W-:Y:S05]  /*10f0*/  BRA.U !UP0, `(.L_x_46) ;  /* 0x00000005081c7547 */ /* 0x000fea000b800000 */
[----:B------:R-:W-:Y:S02]  /*1100*/  UISETP.GE.U32.AND UP0, UPT, UR13, 0x7, UPT ;  /* 0x000000070d00788c */ /* 0x000fe4000bf06070 */
[----:B------:R-:W-:-:S07]  /*1110*/  UISETP.NE.AND UP2, UPT, UR14, URZ, UPT ;  /* 0x000000ff0e00728c */ /* 0x000fce000bf45270 */
[----:B------:R-:W-:Y:S05]  /*1120*/  BRA.U !UP0, `(.L_x_47) ;  /* 0x0000000108747547 */ /* 0x000fea000b800000 */
[----:B------:R-:W0:Y:S01]  /*1130*/  LDCU.64 UR16, c[0x0][0x388] ;  /* 0x00007100ff1077ac */ /* 0x000e220008000a00 */
[----:B------:R-:W-:-:S05]  /*1140*/  VIADD R2, R5, UR4 ;  /* 0x0000000405027c36 */ /* 0x000fca0008000000 */
[----:B0-----:R-:W-:-:S04]  /*1150*/  IADD3 R10, P0, PT, R2, UR16, RZ ;  /* 0x00000010020a7c10 */ /* 0x001fc8000ff1e0ff */
[----:B------:R-:W-:-:S05]  /*1160*/  LEA.HI.X.SX32 R11, R2, UR17, 0x1, P0 ;  /* 0x00000011020b7c11 */ /* 0x000fca00080f0eff */
[----:B------:R-:W2:Y:S04]  /*1170*/  LDG.E.U8 R16, desc[UR8][R10.64] ;  /* 0x000000080a107981 */ /* 0x000ea8000c1e1100 */
[----:B------:R-:W3:Y:S04]  /*1180*/  LDG.E.U8 R17, desc[UR8][R10.64+0x1] ;  /* 0x000001080a117981 */ /* 0x000ee8000c1e1100 */
[----:B------:R-:W4:Y:S04]  /*1190*/  LDG.E.U8 R18, desc[UR8][R10.64+0x2] ;  /* 0x000002080a127981 */ /* 0x000f28000c1e1100 */
[----:B------:R-:W5:Y:S04]  /*11a0*/  LDG.E.U8 R19, desc[UR8][R10.64+0x3] ;  /* 0x000003080a137981 */ /* 0x000f68000c1e1100 */
[----:B------:R-:W5:Y:S04]  /*11b0*/  LDG.E.U8 R20, desc[UR8][R10.64+0x4] ;  /* 0x000004080a147981 */ /* 0x000f68000c1e1100 */
[----:B------:R-:W5:Y:S04]  /*11c0*/  LDG.E.U8 R8, desc[UR8][R10.64+0x5] ;  /* 0x000005080a087981 */ /* 0x000f68000c1e1100 */
[----:B------:R-:W5:Y:S04]  /*11d0*/  LDG.E.U8 R2, desc[UR8][R10.64+0x6] ;  /* 0x000006080a027981 */ /* 0x000f68000c1e1100 */
[----:B------:R0:W5:Y:S01]  /*11e0*/  LDG.E.U8 R3, desc[UR8][R10.64+0x7] ;  /* 0x000007080a037981 */ /* 0x000162000c1e1100 */
[----:B------:R-:W-:Y:S01]  /*11f0*/  UIADD3 UR4, UPT, UPT, UR4, 0x8, URZ ;  /* 0x0000000804047890 */ /* 0x000fe2000fffe0ff */
[----:B--2---:R-:W1:Y:S08]  /*1200*/  I2F.F64.U16 R12, R16 ;  /* 0x00000010000c7312 */ /* 0x004e700000101800 */
[----:B---3--:R-:W2:Y:S01]  /*1210*/  I2F.F64.U16 R14, R17 ;  /* 0x00000011000e7312 */ /* 0x008ea20000101800 */
[----:B-1----:R-:W-:-:S07]  /*1220*/  DADD R12, R6, R12 ;  /* 0x00000000060c7229 */ /* 0x002fce000000000c */
[----:B----4-:R-:W1:Y:S01]  /*1230*/  I2F.F64.U16 R6, R18 ;  /* 0x0000001200067312 */ /* 0x010e620000101800 */
[----:B--2---:R-:W-:-:S07]  /*1240*/  DADD R12, R12, R14 ;  /* 0x000000000c0c7229 */ /* 0x004fce000000000e */
[----:B-----5:R-:W2:Y:S01]  /*1250*/  I2F.F64.U16 R14, R19 ;  /* 0x00000013000e7312 */ /* 0x020ea20000101800 */
[----:B-1----:R-:W-:-:S07]  /*1260*/  DADD R6, R12, R6 ;  /* 0x000000000c067229 */ /* 0x002fce0000000006 */
[----:B------:R-:W-:Y:S01]  /*1270*/  I2F.F64.U16 R8, R8 ;  /* 0x0000000800087312 */ /* 0x000fe20000101800 */
[----:B--2---:R-:W-:-:S07]  /*1280*/  DADD R6, R6, R14 ;  /* 0x0000000006067229 */ /* 0x004fce000000000e */
[----:B------:R-:W1:Y:S08]  /*1290*/  I2F.F64.U16 R12, R20 ;  /* 0x00000014000c7312 */ /* 0x000e700000101800 */
[----:B0-----:R-:W0:Y:S01]  /*12a0*/  I2F.F64.U16 R10, R2 ;  /* 0x00000002000a7312 */ /* 0x001e220000101800 */
[----:B-1----:R-:W-:-:S07]  /*12b0*/  DADD R6, R6, R12 ;  /* 0x0000000006067229 */ /* 0x002fce000000000c */
[----:B------:R-:W1:Y:S01]  /*12c0*/  I2F.F64.U16 R12, R3 ;  /* 0x00000003000c7312 */ /* 0x000e620000101800 */
[----:B------:R-:W-:-:S08]  /*12d0*/  DADD R6, R6, R8 ;  /* 0x0000000006067229 */ /* 0x000fd00000000008 */
[----:B0-----:R-:W-:-:S08]  /*12e0*/  DADD R6, R6, R10 ;  /* 0x0000000006067229 */ /* 0x001fd0000000000a */
[----:B-1----:R-:W-:-:S11]  /*12f0*/  DADD R6, R6, R12 ;  /* 0x0000000006067229 */ /* 0x002fd6000000000c */
.L_x_47:
        /* <DEDUP_REMOVED lines=11> */
[----:B------:R-:W5:Y:S01]  /*13b0*/  LDG.E.U8 R15, desc[UR8][R2.64+0x3] ;  /* 0x00000308020f7981 */ /* 0x000f62000c1e1100 */
[----:B------:R-:W-:Y:S01]  /*13c0*/  UIADD3 UR4, UPT, UPT, UR4, 0x4, URZ ;  /* 0x0000000404047890 */ /* 0x000fe2000fffe0ff */
[----:B--2---:R-:W0:Y:S08]  /*13d0*/  I2F.F64.U16 R8, R12 ;  /* 0x0000000c00087312 */ /* 0x004e300000101800 */
[----:B---3--:R-:W1:Y:S01]  /*13e0*/  I2F.F64.U16 R10, R13 ;  /* 0x0000000d000a7312 */ /* 0x008e620000101800 */
[----:B0-----:R-:W-:-:S07]  /*13f0*/  DADD R8, R6, R8 ;  /* 0x0000000006087229 */ /* 0x001fce0000000008 */
[----:B----4-:R-:W0:Y:S01]  /*1400*/  I2F.F64.U16 R6, R14 ;  /* 0x0000000e00067312 */ /* 0x010e220000101800 */
[----:B-1----:R-:W-:-:S07]  /*1410*/  DADD R8, R8, R10 ;  /* 0x0000000008087229 */ /* 0x002fce000000000a */
[----:B-----5:R-:W1:Y:S01]  /*1420*/  I2F.F64.U16 R10, R15 ;  /* 0x0000000f000a7312 */ /* 0x020e620000101800 */
[----:B0-----:R-:W-:-:S08]  /*1430*/  DADD R6, R8, R6 ;  /* 0x0000000008067229 */ /* 0x001fd00000000006 */
[----:B-1----:R-:W-:-:S11]  /*1440*/  DADD R6, R6, R10 ;  /* 0x0000000006067229 */ /* 0x002fd6000000000a */
.L_x_48:
[----:B------:R-:W-:Y:S05]  /*1450*/  BRA.U !UP2, `(.L_x_46) ;  /* 0x000000010a447547 */ /* 0x000fea000b800000 */
[----:B------:R-:W0:Y:S01]  /*1460*/  LDCU.64 UR16, c[0x0][0x388] ;  /* 0x00007100ff1077ac */ /* 0x000e220008000a00 */
[----:B------:R-:W-:-:S05]  /*1470*/  VIADD R2, R5, UR4 ;  /* 0x0000000405027c36 */ /* 0x000fca0008000000 */
[----:B0-----:R-:W-:-:S04]  /*1480*/  IADD3 R10, P0, PT, R2, UR16, RZ ;  /* 0x00000010020a7c10 */ /* 0x001fc8000ff1e0ff */
[----:B------:R-:W-:-:S05]  /*1490*/  LEA.HI.X.SX32 R11, R2, UR17, 0x1, P0 ;  /* 0x00000011020b7c11 */ /* 0x000fca00080f0eff */
[----:B------:R-:W2:Y:S01]  /*14a0*/  LDG.E.U8 R2, desc[UR8][R10.64] ;  /* 0x000000080a027981 */ /* 0x000ea2000c1e1100 */
[----:B------:R-:W-:Y:S01]  /*14b0*/  UISETP.NE.AND UP0, UPT, UR6, 0x1, UPT ;  /* 0x000000010600788c */ /* 0x000fe2000bf05270 */
[----:B--2---:R-:W0:Y:S02]  /*14c0*/  I2F.F64.U16 R2, R2 ;  /* 0x0000000200027312 */ /* 0x004e240000101800 */
[----:B0-----:R-:W-:-:S06]  /*14d0*/  DADD R6, R6, R2 ;  /* 0x0000000006067229 */ /* 0x001fcc0000000002 */
[----:B------:R-:W-:Y:S05]  /*14e0*/  BRA.U !UP0, `(.L_x_46) ;  /* 0x0000000108207547 */ /* 0x000fea000b800000 */
[----:B------:R-:W-:Y:S01]  /*14f0*/  UISETP.NE.AND UP0, UPT, UR6, 0x2, UPT ;  /* 0x000000020600788c */ /* 0x000fe2000bf05270 */
[----:B------:R-:W2:Y:S05]  /*1500*/  LDG.E.U8 R2, desc[UR8][R10.64+0x1] ;  /* 0x000001080a027981 */ /* 0x000eaa000c1e1100 */
[----:B------:R-:W-:-:S13]  /*1510*/  PLOP3.LUT P0, PT, PT, PT, UP0, 0x80, 0x8 ;  /* 0x000000000008781c */ /* 0x000fda0003f0f008 */
[----:B------:R-:W3:Y:S01]  /*1520*/  @P0 LDG.E.U8 R8, desc[UR8][R10.64+0x2] ;  /* 0x000002080a080981 */ /* 0x000ee2000c1e1100 */
[----:B--2---:R-:W0:Y:S08]  /*1530*/  I2F.F64.U16 R2, R2 ;  /* 0x0000000200027312 */ /* 0x004e300000101800 */
[----:B---3--:R-:W1:Y:S01]  /*1540*/  @P0 I2F.F64.U16 R8, R8 ;  /* 0x0000000800080312 */ /* 0x008e620000101800 */
[----:B0-----:R-:W-:-:S08]  /*1550*/  DADD R6, R6, R2 ;  /* 0x0000000006067229 */ /* 0x001fd00000000002 */
[----:B-1----:R-:W-:-:S11]  /*1560*/  @P0 DADD R6, R6, R8 ;  /* 0x0000000006060229 */ /* 0x002fd60000000008 */
.L_x_46:
[----:B------:R-:W0:Y:S01]  /*1570*/  MUFU.RCP64H R3, UR11 ;  /* 0x0000000b00037d08 */ /* 0x000e220008001800 */
[----:B------:R-:W-:Y:S01]  /*1580*/  IMAD.U32 R8, RZ, RZ, UR10 ;  /* 0x0000000aff087e24 */ /* 0x000fe2000f8e00ff */
[----:B------:R-:W-:Y:S01]  /*1590*/  FSETP.GEU.AND P2, PT, |R7|, 6.5827683646048100446e-37, PT ;  /* 0x036000000700780b */ /* 0x000fe20003f4e200 */
[----:B------:R-:W-:Y:S01]  /*15a0*/  IMAD.U32 R9, RZ, RZ, UR11 ;  /* 0x0000000bff097e24 */ /* 0x000fe2000f8e00ff */
[----:B------:R-:W-:Y:S01]  /*15b0*/  BSSY.RECONVERGENT B1, `(.L_x_49) ;  /* 0x0000017000017945 */ /* 0x000fe20003800200 */
[----:B------:R-:W-:-:S06]  /*15c0*/  IMAD.MOV.U32 R2, RZ, RZ, 0x1 ;  /* 0x00000001ff027424 */ /* 0x000fcc00078e00ff */
[----:B0-----:R-:W-:-:S08]  /*15d0*/  DFMA R8, R2, -R8, 1 ;  /* 0x3ff000000208742b */ /* 0x001fd00000000808 */
[----:B------:R-:W-:-:S08]  /*15e0*/  DFMA R8, R8, R8, R8 ;  /* 0x000000080808722b */ /* 0x000fd00000000008 */
[----:B------:R-:W-:Y:S01]  /*15f0*/  DFMA R8, R2, R8, R2 ;  /* 0x000000080208722b */ /* 0x000fe20000000002 */
[----:B------:R-:W-:Y:S02]  /*1600*/  IMAD.U32 R2, RZ, RZ, UR10 ;  /* 0x0000000aff027e24 */ /* 0x000fe4000f8e00ff */
[----:B------:R-:W-:-:S06]  /*1610*/  IMAD.U32 R3, RZ, RZ, UR11 ;  /* 0x0000000bff037e24 */ /* 0x000fcc000f8e00ff */
[----:B------:R-:W-:-:S08]  /*1620*/  DFMA R2, R8, -R2, 1 ;  /* 0x3ff000000802742b */ /* 0x000fd00000000802 */
[----:B------:R-:W-:-:S08]  /*1630*/  DFMA R2, R8, R2, R8 ;  /* 0x000000020802722b */ /* 0x000fd00000000008 */
[----:B------:R-:W-:-:S08]  /*1640*/  DMUL R8, R2, R6 ;  /* 0x0000000602087228 */ /* 0x000fd00000000000 */
[----:B------:R-:W-:-:S08]  /*1650*/  DFMA R10, R8, -UR10, R6 ;  /* 0x8000000a080a7c2b */ /* 0x000fd00008000006 */
[----:B------:R-:W-:-:S10]  /*1660*/  DFMA R2, R2, R10, R8 ;  /* 0x0000000a0202722b */ /* 0x000fd40000000008 */
[----:B------:R-:W-:-:S05]  /*1670*/  FFMA R8, RZ, UR11, R3 ;  /* 0x0000000bff087c23 */ /* 0x000fca0008000003 */
[----:B------:R-:W-:-:S13]  /*1680*/  FSETP.GT.AND P0, PT, |R8|, 1.469367938527859385e-39, PT ;  /* 0x001000000800780b */ /* 0x000fda0003f04200 */
[----:B------:R-:W-:Y:S05]  /*1690*/  @P0 BRA P2, `(.L_x_50) ;  /* 0x0000000000200947 */ /* 0x000fea0001000000 */
[----:B------:R-:W-:Y:S01]  /*16a0*/  IMAD.U32 R2, RZ, RZ, UR10 ;  /* 0x0000000aff027e24 */ /* 0x000fe2000f8e00ff */
[----:B------:R-:W-:Y:S01]  /*16b0*/  MOV R20, 0x1720 ;  /* 0x0000172000147802 */ /* 0x000fe20000000f00 */
[----:B------:R-:W-:Y:S02]  /*16c0*/  IMAD.U32 R3, RZ, RZ, UR11 ;  /* 0x0000000bff037e24 */ /* 0x000fe4000f8e00ff */
[----:B------:R-:W-:Y:S02]  /*16d0*/  IMAD.U32 R8, RZ, RZ, UR10 ;  /* 0x0000000aff087e24 */ /* 0x000fe4000f8e00ff */
[----:B------:R-:W-:Y:S02]  /*16e0*/  IMAD.U32 R9, RZ, RZ, UR11 ;  /* 0x0000000bff097e24 */ /* 0x000fe4000f8e00ff */
[----:B------:R-:W-:Y:S02]  /*16f0*/  IMAD.MOV.U32 R10, RZ, RZ, R6 ;  /* 0x000000ffff0a7224 */ /* 0x000fe400078e0006 */
[----:B------:R-:W-:-:S07]  /*1700*/  IMAD.MOV.U32 R11, RZ, RZ, R7 ;  /* 0x000000ffff0b7224 */ /* 0x000fce00078e0007 */
[----:B------:R-:W-:Y:S05]  /*1710*/  CALL.REL.NOINC `($__internal_0_$__cuda_sm20_div_rn_f64_full) ;  /* 0x0000000c00b07944 */ /* 0x000fea0003c00000 */
.L_x_50:
[----:B------:R-:W-:Y:S05]  /*1720*/  BSYNC.RECONVERGENT B1 ;  /* 0x0000000000017941 */ /* 0x000fea0003800200 */
.L_x_49:
[----:B------:R-:W-:Y:S01]  /*1730*/  UMOV UR4, URZ ;  /* 0x000000ff00047c82 */ /* 0x000fe20008000000 */
[----:B------:R-:W-:Y:S05]  /*1740*/  @!P1 BRA `(.L_x_51) ;  /* 0x0000000400649947 */ /* 0x000fea0003800000 */
[----:B------:R-:W0:Y:S01]  /*1750*/  LDCU.64 UR16, c[0x0][0x388] ;  /* 0x00007100ff1077ac */ /* 0x000e220008000a00 */
[----:B------:R-:W-:-:S05]  /*1760*/  UMOV UR4, URZ ;  /* 0x000000ff00047c82 */ /* 0x000fca0008000000 */
.L_x_52:
        /* <DEDUP_REMOVED lines=19> */
[----:B------:R-:W-:-:S04]  /*18a0*/  UIADD3 UR4, UPT, UPT, UR4, 0x10, URZ ;  /* 0x0000001004047890 */ /* 0x000fc8000fffe0ff */
[----:B------:R-:W-:Y:S01]  /*18b0*/  UISETP.NE.AND UP0, UPT, UR4, UR5, UPT ;  /* 0x000000050400728c */ /* 0x000fe2000bf05270 */
[----:B--2---:R-:W0:Y:S02]  /*18c0*/  I2F.F64.U16 R18, R23 ;  /* 0x0000001700127312 */ /* 0x004e240000101800 */
[----:B0-----:R-:W-:-:S06]  /*18d0*/  DADD R18, R18, -R2 ;  /* 0x0000000012127229 */ /* 0x001fcc0000000802 */
[----:B---3--:R-:W0:Y:S08]  /*18e0*/  I2F.F64.U16 R10, R37 ;  /* 0x00000025000a7312 */ /* 0x008e300000101800 */
[----:B------:R-:W-:Y:S08]  /*18f0*/  F2I.U32.F64.TRUNC R29, R18 ;  /* 0x00000012001d7311 */ /* 0x000ff0000030d000 */
[----:B----4-:R-:W1:Y:S01]  /*1900*/  I2F.F64.U16 R18, R7 ;  /* 0x0000000700127312 */ /* 0x010e620000101800 */
[----:B0-----:R-:W-:-:S07]  /*1910*/  DADD R10, R10, -R2 ;  /* 0x000000000a0a7229 */ /* 0x001fce0000000802 */
[----:B-----5:R-:W0:Y:S01]  /*1920*/  I2F.F64.U16 R32, R21 ;  /* 0x0000001500207312 */ /* 0x020e220000101800 */
[----:B-1----:R-:W-:-:S07]  /*1930*/  DADD R18, R18, -R2 ;  /* 0x0000000012127229 */ /* 0x002fce0000000802 */
[----:B------:R-:W1:Y:S08]  /*1940*/  I2F.F64.U16 R30, R30 ;  /* 0x0000001e001e7312 */ /* 0x000e700000101800 */
[----:B------:R-:W2:Y:S08]  /*1950*/  I2F.F64.U16 R8, R36 ;  /* 0x0000002400087312 */ /* 0x000eb00000101800 */
[----:B------:R-:W3:Y:S01]  /*1960*/  I2F.F64.U16 R24, R35 ;  /* 0x0000002300187312 */ /* 0x000ee20000101800 */
[----:B0-----:R-:W-:-:S07]  /*1970*/  DADD R32, R32, -R2 ;  /* 0x0000000020207229 */ /* 0x001fce0000000802 */
[----:B------:R-:W-:Y:S01]  /*1980*/  F2I.U32.F64.TRUNC R6, R10 ;  /* 0x0000000a00067311 */ /* 0x000fe2000030d000 */
[----:B-1----:R-:W-:-:S07]  /*1990*/  DADD R30, R30, -R2 ;  /* 0x000000001e1e7229 */ /* 0x002fce0000000802 */
[----:B------:R-:W-:Y:S08]  /*19a0*/  F2I.U32.F64.TRUNC R10, R18 ;  /* 0x00000012000a7311 */ /* 0x000ff0000030d000 */
[----:B------:R-:W0:Y:S01]  /*19b0*/  I2F.F64.U16 R18, R34 ;  /* 0x0000002200127312 */ /* 0x000e220000101800 */
[--C-:B--2---:R-:W-:Y:S02]  /*19c0*/  DADD R8, R8, -R2.reuse ;  /* 0x0000000008087229 */ /* 0x104fe40000000802 */
[----:B---3--:R-:W-:-:S05]  /*19d0*/  DADD R24, R24, -R2 ;  /* 0x0000000018187229 */ /* 0x008fca0000000802 */
[----:B------:R-:W-:Y:S08]  /*19e0*/  F2I.U32.F64.TRUNC R23, R32 ;  /* 0x0000002000177311 */ /* 0x000ff0000030d000 */
[----:B------:R-:W-:Y:S01]  /*19f0*/  F2I.U32.F64.TRUNC R21, R30 ;  /* 0x0000001e00157311 */ /* 0x000fe2000030d000 */
[----:B0-----:R-:W-:-:S07]  /*1a00*/  DADD R18, R18, -R2 ;  /* 0x0000000012127229 */ /* 0x001fce0000000802 */
[----:B------:R-:W0:Y:S08]  /*1a10*/  I2F.F64.U16 R32, R17 ;  /* 0x0000001100207312 */ /* 0x000e300000101800 */
[----:B------:R-:W1:Y:S08]  /*1a20*/  I2F.F64.U16 R30, R15 ;  /* 0x0000000f001e7312 */ /* 0x000e700000101800 */
[----:B------:R-:W-:Y:S08]  /*1a30*/  F2I.U32.F64.TRUNC R27, R8 ;  /* 0x00000008001b7311 */ /* 0x000ff0000030d000 */
[----:B------:R-:W-:Y:S08]  /*1a40*/  F2I.U32.F64.TRUNC R11, R24 ;  /* 0x00000018000b7311 */ /* 0x000ff0000030d000 */
[----:B------:R-:W2:Y:S08]  /*1a50*/  I2F.F64.U16 R8, R22 ;  /* 0x0000001600087312 */ /* 0x000eb00000101800 */
[----:B------:R-:W3:Y:S08]  /*1a60*/  I2F.F64.U16 R24, R28 ;  /* 0x0000001c00187312 */ /* 0x000ef00000101800 */
[----:B------:R-:W-:Y:S08]  /*1a70*/  I2F.F64.U16 R16, R16 ;  /* 0x0000001000107312 */ /* 0x000ff00000101800 */
[----:B------:R-:W-:Y:S01]  /*1a80*/  I2F.F64.U16 R14, R14 ;  /* 0x0000000e000e7312 */ /* 0x000fe20000101800 */
[----:B0-----:R-:W-:-:S02]  /*1a90*/  DADD R32, R32, -R2 ;  /* 0x0000000020207229 */ /* 0x001fc40000000802 */
[----:B-1----:R-:W-:-:S05]  /*1aa0*/  DADD R30, R30, -R2 ;  /* 0x000000001e1e7229 */ /* 0x002fca0000000802 */
[----:B------:R-:W-:Y:S08]  /*1ab0*/  F2I.U32.F64.TRUNC R22, R18 ;  /* 0x0000001200167311 */ /* 0x000ff0000030d000 */
[----:B------:R-:W0:Y:S08]  /*1ac0*/  I2F.F64.U16 R36, R20 ;  /* 0x0000001400247312 */ /* 0x000e300000101800 */
[----:B------:R-:W1:Y:S01]  /*1ad0*/  I2F.F64.U16 R18, R26 ;  /* 0x0000001a00127312 */ /* 0x000e620000101800 */
[----:B--2---:R-:W-:-:S02]  /*1ae0*/  DADD R8, R8, -R2 ;  /* 0x0000000008087229 */ /* 0x004fc40000000802 */
[----:B---3--:R-:W-:-:S05]  /*1af0*/  DADD R24, R24, -R2 ;  /* 0x0000000018187229 */ /* 0x008fca0000000802 */
[----:B------:R2:W-:Y:S01]  /*1b00*/  F2I.U32.F64.TRUNC R7, R32 ;  /* 0x0000002000077311 */ /* 0x0005e2000030d000 */
[----:B0-----:R-:W-:-:S07]  /*1b10*/  DADD R36, R36, -R2 ;  /* 0x0000000024247229 */ /* 0x001fce0000000802 */
[----:B------:R0:W-:Y:S01]  /*1b20*/  F2I.U32.F64.TRUNC R20, R30 ;  /* 0x0000001e00147311 */ /* 0x0001e2000030d000 */
[--C-:B--2---:R-:W-:Y:S02]  /*1b30*/  DADD R32, R16, -R2.reuse ;  /* 0x0000000010207229 */ /* 0x104fe40000000802 */
[--C-:B-1----:R-:W-:Y:S02]  /*1b40*/  DADD R18, R18, -R2.reuse ;  /* 0x0000000012127229 */ /* 0x102fe40000000802 */
[----:B0-----:R-:W-:-:S03]  /*1b50*/  DADD R30, R14, -R2 ;  /* 0x000000000e1e7229 */ /* 0x001fc60000000802 */
[----:B------:R-:W0:Y:S08]  /*1b60*/  F2I.U32.F64.TRUNC R9, R8 ;  /* 0x0000000800097311 */ /* 0x000e30000030d000 */
[----:B------:R-:W1:Y:S08]  /*1b70*/  F2I.U32.F64.TRUNC R8, R36 ;  /* 0x0000002400087311 */ /* 0x000e70000030d000 */
[----:B------:R-:W2:Y:S08]  /*1b80*/  F2I.U32.F64.TRUNC R25, R24 ;  /* 0x0000001800197311 */ /* 0x000eb0000030d000 */
[----:B------:R-:W3:Y:S08]  /*1b90*/  F2I.U32.F64.TRUNC R35, R18 ;  /* 0x0000001200237311 */ /* 0x000ef0000030d000 */
[----:B------:R-:W4:Y:S08]  /*1ba0*/  F2I.U32.F64.TRUNC R33, R32 ;  /* 0x0000002000217311 */ /* 0x000f30000030d000 */
[----:B------:R-:W5:Y:S01]  /*1bb0*/  F2I.U32.F64.TRUNC R31, R30 ;  /* 0x0000001e001f7311 */ /* 0x000f62000030d000 */
[----:B------:R0:W-:Y:S04]  /*1bc0*/  STG.E.U8 desc[UR8][R12.64], R29 ;  /* 0x0000001d0c007986 */ /* 0x0001e8000c101108 */
[----:B------:R0:W-:Y:S04]  /*1bd0*/  STG.E.U8 desc[UR8][R12.64+0x1], R6 ;  /* 0x000001060c007986 */ /* 0x0001e8000c101108 */
[----:B------:R0:W-:Y:S04]  /*1be0*/  STG.E.U8 desc[UR8][R12.64+0x2], R27 ;  /* 0x0000021b0c007986 */ /* 0x0001e8000c101108 */
[----:B------:R0:W-:Y:S04]  /*1bf0*/  STG.E.U8 desc[UR8][R12.64+0x3], R23 ;  /* 0x000003170c007986 */ /* 0x0001e8000c101108 */
[----:B------:R0:W-:Y:S04]  /*1c00*/  STG.E.U8 desc[UR8][R12.64+0x4], R21 ;  /* 0x000004150c007986 */ /* 0x0001e8000c101108 */
[----:B------:R1:W-:Y:S04]  /*1c10*/  STG.E.U8 desc[UR8][R12.64+0x5], R11 ;  /* 0x0000050b0c007986 */ /* 0x0003e8000c101108 */
[----:B------:R2:W-:Y:S04]  /*1c20*/  STG.E.U8 desc[UR8][R12.64+0x6], R10 ;  /* 0x0000060a0c007986 */ /* 0x0005e8000c101108 */
[----:B0-----:R0:W-:Y:S04]  /*1c30*/  STG.E.U8 desc[UR8][R12.64+0x7], R9 ;  /* 0x000007090c007986 */ /* 0x0011e8000c101108 */
[----:B-1----:R0:W-:Y:S04]  /*1c40*/  STG.E.U8 desc[UR8][R12.64+0x8], R8 ;  /* 0x000008080c007986 */ /* 0x0021e8000c101108 */
[----:B------:R0:W-:Y:S04]  /*1c50*/  STG.E.U8 desc[UR8][R12.64+0x9], R7 ;  /* 0x000009070c007986 */ /* 0x0001e8000c101108 */
[----:B------:R0:W-:Y:S04]  /*1c60*/  STG.E.U8 desc[UR8][R12.64+0xa], R20 ;  /* 0x00000a140c007986 */ /* 0x0001e8000c101108 */
[----:B------:R0:W-:Y:S04]  /*1c70*/  STG.E.U8 desc[UR8][R12.64+0xb], R22 ;  /* 0x00000b160c007986 */ /* 0x0001e8000c101108 */
[----:B--2---:R0:W-:Y:S04]  /*1c80*/  STG.E.U8 desc[UR8][R12.64+0xc], R25 ;  /* 0x00000c190c007986 */ /* 0x0041e8000c101108 */
[----:B---3--:R0:W-:Y:S04]  /*1c90*/  STG.E.U8 desc[UR8][R12.64+0xd], R35 ;  /* 0x00000d230c007986 */ /* 0x0081e8000c101108 */
[----:B----4-:R0:W-:Y:S04]  /*1ca0*/  STG.E.U8 desc[UR8][R12.64+0xe], R33 ;  /* 0x00000e210c007986 */ /* 0x0101e8000c101108 */
[----:B-----5:R0:W-:Y:S01]  /*1cb0*/  STG.E.U8 desc[UR8][R12.64+0xf], R31 ;  /* 0x00000f1f0c007986 */ /* 0x0201e2000c101108 */
[----:B------:R-:W-:Y:S05]  /*1cc0*/  BRA.U UP0, `(.L_x_52) ;  /* 0xfffffff900a87547 */ /* 0x000fea000b83ffff */
[----:B------:R-:W-:-:S05]  /*1cd0*/  UMOV UR4, UR5 ;  /* 0x0000000500047c82 */ /* 0x000fca0008000000 */
.L_x_51:
[----:B------:R-:W-:-:S09]  /*1ce0*/  UISETP.NE.AND UP0, UPT, UR12, URZ, UPT ;  /* 0x000000ff0c00728c */ /* 0x000fd2000bf05270 */
[----:B------:R-:W-:Y:S05]  /*1cf0*/  BRA.U !UP0, `(.L_x_53) ;  /* 0x0000000508947547 */ /* 0x000fea000b800000 */
[----:B------:R-:W-:Y:S02]  /*1d00*/  UISETP.GE.U32.AND UP0, UPT, UR13, 0x7, UPT ;  /* 0x000000070d00788c */ /* 0x000fe4000bf06070 */
[----:B------:R-:W-:-:S07]  /*1d10*/  UISETP.NE.AND UP2, UPT, UR14, URZ, UPT ;  /* 0x000000ff0e00728c */ /* 0x000fce000bf45270 */
[----:B------:R-:W-:Y:S05]  /*1d20*/  BRA.U !UP0, `(.L_x_54) ;  /* 0x0000000108b47547 */ /* 0x000fea000b800000 */
[----:B------:R-:W1:Y:S01]  /*1d30*/  LDCU.64 UR16, c[0x0][0x388] ;  /* 0x00007100ff1077ac */ /* 0x000e620008000a00 */
[----:B0-----:R-:W-:-:S05]  /*1d40*/  VIADD R7, R5, UR4 ;  /* 0x0000000405077c36 */ /* 0x001fca0008000000 */
[----:B-1----:R-:W-:-:S04]  /*1d50*/  IADD3 R6, P0, PT, R7, UR16, RZ ;  /* 0x0000001007067c10 */ /* 0x002fc8000ff1e0ff */
        /* <DEDUP_REMOVED lines=8> */
[----:B------:R-:W5:Y:S01]  /*1de0*/  LDG.E.U8 R10, desc[UR8][R6.64+0x7] ;  /* 0x00000708060a7981 */ /* 0x000f62000c1e1100 */
[----:B------:R-:W-:Y:S01]  /*1df0*/  UIADD3 UR4, UPT, UPT, UR4, 0x8, URZ ;  /* 0x0000000804047890 */ /* 0x000fe2000fffe0ff */
[----:B--2---:R-:W0:Y:S08]  /*1e00*/  I2F.F64.U16 R14, R22 ;  /* 0x00000016000e7312 */ /* 0x004e300000101800 */
[----:B---3--:R-:W1:Y:S01]  /*1e10*/  I2F.F64.U16 R8, R24 ;  /* 0x0000001800087312 */ /* 0x008e620000101800 */
[----:B0-----:R-:W-:-:S07]  /*1e20*/  DADD R20, R14, -R2 ;  /* 0x000000000e147229 */ /* 0x001fce0000000802 */
[----:B----4-:R-:W0:Y:S01]  /*1e30*/  I2F.F64.U16 R14, R27 ;  /* 0x0000001b000e7312 */ /* 0x010e220000101800 */
[----:B-1----:R-:W-:-:S07]  /*1e40*/  DADD R16, R8, -R2 ;  /* 0x0000000008107229 */ /* 0x002fce0000000802 */
[----:B-----5:R-:W1:Y:S01]  /*1e50*/  I2F.F64.U16 R8, R28 ;  /* 0x0000001c00087312 */ /* 0x020e620000101800 */
[----:B0-----:R-:W-:-:S07]  /*1e60*/  DADD R22, R14, -R2 ;  /* 0x000000000e167229 */ /* 0x001fce0000000802 */
[----:B------:R-:W-:Y:S01]  /*1e70*/  F2I.U32.F64.TRUNC R11, R20 ;  /* 0x00000014000b7311 */ /* 0x000fe2000030d000 */
[----:B-1----:R-:W-:-:S07]  /*1e80*/  DADD R24, R8, -R2 ;  /* 0x0000000008187229 */ /* 0x002fce0000000802 */
[----:B------:R-:W0:Y:S08]  /*1e90*/  I2F.F64.U16 R18, R26 ;  /* 0x0000001a00127312 */ /* 0x000e300000101800 */
[----:B------:R-:W1:Y:S08]  /*1ea0*/  I2F.F64.U16 R8, R13 ;  /* 0x0000000d00087312 */ /* 0x000e700000101800 */
[----:B------:R-:W2:Y:S08]  /*1eb0*/  I2F.F64.U16 R14, R12 ;  /* 0x0000000c000e7312 */ /* 0x000eb00000101800 */
[----:B------:R-:W3:Y:S01]  /*1ec0*/  I2F.F64.U16 R20, R10 ;  /* 0x0000000a00147312 */ /* 0x000ee20000101800 */
[----:B0-----:R-:W-:-:S02]  /*1ed0*/  DADD R18, R18, -R2 ;  /* 0x0000000012127229 */ /* 0x001fc40000000802 */
[--C-:B-1----:R-:W-:Y:S02]  /*1ee0*/  DADD R8, R8, -R2.reuse ;  /* 0x0000000008087229 */ /* 0x102fe40000000802 */
[--C-:B--2---:R-:W-:Y:S02]  /*1ef0*/  DADD R14, R14, -R2.reuse ;  /* 0x000000000e0e7229 */ /* 0x104fe40000000802 */
[----:B---3--:R-:W-:Y:S01]  /*1f00*/  DADD R20, R20, -R2 ;  /* 0x0000000014147229 */ /* 0x008fe20000000802 */
[----:B------:R-:W0:Y:S08]  /*1f10*/  F2I.U32.F64.TRUNC R17, R16 ;  /* 0x0000001000117311 */ /* 0x000e30000030d000 */
[----:B------:R-:W1:Y:S08]  /*1f20*/  F2I.U32.F64.TRUNC R19, R18 ;  /* 0x0000001200137311 */ /* 0x000e70000030d000 */
[----:B------:R-:W2:Y:S08]  /*1f30*/  F2I.U32.F64.TRUNC R23, R22 ;  /* 0x0000001600177311 */ /* 0x000eb0000030d000 */
[----:B------:R-:W3:Y:S08]  /*1f40*/  F2I.U32.F64.TRUNC R25, R24 ;  /* 0x0000001800197311 */ /* 0x000ef0000030d000 */
[----:B------:R-:W4:Y:S08]  /*1f50*/  F2I.U32.F64.TRUNC R9, R8 ;  /* 0x0000000800097311 */ /* 0x000f30000030d000 */
[----:B------:R-:W5:Y:S08]  /*1f60*/  F2I.U32.F64.TRUNC R15, R14 ;  /* 0x0000000e000f7311 */ /* 0x000f70000030d000 */
[----:B------:R-:W5:Y:S01]  /*1f70*/  F2I.U32.F64.TRUNC R21, R20 ;  /* 0x0000001400157311 */ /* 0x000f62000030d000 */
[----:B------:R2:W-:Y:S04]  /*1f80*/  STG.E.U8 desc[UR8][R6.64], R11 ;  /* 0x0000000b06007986 */ /* 0x0005e8000c101108 */
[----:B0-----:R0:W-:Y:S04]  /*1f90*/  STG.E.U8 desc[UR8][R6.64+0x1], R17 ;  /* 0x0000011106007986 */ /* 0x0011e8000c101108 */
[----:B-1----:R0:W-:Y:S04]  /*1fa0*/  STG.E.U8 desc[UR8][R6.64+0x2], R19 ;  /* 0x0000021306007986 */ /* 0x0021e8000c101108 */
[----:B--2---:R0:W-:Y:S04]  /*1fb0*/  STG.E.U8 desc[UR8][R6.64+0x3], R23 ;  /* 0x0000031706007986 */ /* 0x0041e8000c101108 */
[----:B---3--:R0:W-:Y:S04]  /*1fc0*/  STG.E.U8 desc[UR8][R6.64+0x4], R25 ;  /* 0x0000041906007986 */ /* 0x0081e8000c101108 */
[----:B----4-:R0:W-:Y:S04]  /*1fd0*/  STG.E.U8 desc[UR8][R6.64+0x5], R9 ;  /* 0x0000050906007986 */ /* 0x0101e8000c101108 */
[----:B-----5:R0:W-:Y:S04]  /*1fe0*/  STG.E.U8 desc[UR8][R6.64+0x6], R15 ;  /* 0x0000060f06007986 */ /* 0x0201e8000c101108 */
[----:B------:R0:W-:Y:S02]  /*1ff0*/  STG.E.U8 desc[UR8][R6.64+0x7], R21 ;  /* 0x0000071506007986 */ /* 0x0001e4000c101108 */
.L_x_54:
        /* <DEDUP_REMOVED lines=20> */
[----:B------:R-:W0:Y:S01]  /*2140*/  F2I.U32.F64.TRUNC R9, R8 ;  /* 0x0000000800097311 */ /* 0x000e22000030d000 */
[----:B-1----:R-:W-:-:S07]  /*2150*/  DADD R14, R14, -R2 ;  /* 0x000000000e0e7229 */ /* 0x002fce0000000802 */
[----:B------:R-:W1:Y:S01]  /*2160*/  F2I.U32.F64.TRUNC R11, R10 ;  /* 0x0000000a000b7311 */ /* 0x000e62000030d000 */
[----:B0-----:R2:W-:Y:S07]  /*2170*/  STG.E.U8 desc[UR8][R6.64], R9 ;  /* 0x0000000906007986 */ /* 0x0015ee000c101108 */
[----:B------:R-:W0:Y:S01]  /*2180*/  F2I.U32.F64.TRUNC R13, R12 ;  /* 0x0000000c000d7311 */ /* 0x000e22000030d000 */
[----:B-1----:R2:W-:Y:S07]  /*2190*/  STG.E.U8 desc[UR8][R6.64+0x1], R11 ;  /* 0x0000010b06007986 */ /* 0x0025ee000c101108 */
[----:B------:R-:W1:Y:S01]  /*21a0*/  F2I.U32.F64.TRUNC R15, R14 ;  /* 0x0000000e000f7311 */ /* 0x000e62000030d000 */
[----:B0-----:R2:W-:Y:S04]  /*21b0*/  STG.E.U8 desc[UR8][R6.64+0x2], R13 ;  /* 0x0000020d06007986 */ /* 0x0015e8000c101108 */
[----:B-1----:R2:W-:Y:S02]  /*21c0*/  STG.E.U8 desc[UR8][R6.64+0x3], R15 ;  /* 0x0000030f06007986 */ /* 0x0025e4000c101108 */
.L_x_55:
[----:B------:R-:W-:Y:S05]  /*21d0*/  BRA.U !UP2, `(.L_x_53) ;  /* 0x000000010a5c7547 */ /* 0x000fea000b800000 */
[----:B------:R-:W0:Y:S01]  /*21e0*/  LDCU.64 UR16, c[0x0][0x388] ;  /* 0x00007100ff1077ac */ /* 0x000e220008000a00 */
[----:B------:R-:W-:-:S05]  /*21f0*/  VIADD R5, R5, UR4 ;  /* 0x0000000405057c36 */ /* 0x000fca0008000000 */
[----:B0-2---:R-:W-:-:S04]  /*2200*/  IADD3 R6, P0, PT, R5, UR16, RZ ;  /* 0x0000001005067c10 */ /* 0x005fc8000ff1e0ff */
[----:B------:R-:W-:-:S05]  /*2210*/  LEA.HI.X.SX32 R7, R5, UR17, 0x1, P0 ;  /* 0x0000001105077c11 */ /* 0x000fca00080f0eff */
[----:B------:R-:W2:Y:S01]  /*2220*/  LDG.E.U8 R5, desc[UR8][R6.64] ;  /* 0x0000000806057981 */ /* 0x000ea2000c1e1100 */
[----:B------:R-:W-:Y:S01]  /*2230*/  UISETP.NE.AND UP0, UPT, UR6, 0x1, UPT ;  /* 0x000000010600788c */ /* 0x000fe2000bf05270 */
[----:B--2---:R-:W0:Y:S02]  /*2240*/  I2F.F64.U16 R8, R5 ;  /* 0x0000000500087312 */ /* 0x004e240000101800 */
[----:B0-----:R-:W-:-:S10]  /*2250*/  DADD R8, R8, -R2 ;  /* 0x0000000008087229 */ /* 0x001fd40000000802 */
[----:B------:R-:W0:Y:S02]  /*2260*/  F2I.U32.F64.TRUNC R9, R8 ;  /* 0x0000000800097311 */ /* 0x000e24000030d000 */
[----:B0-----:R1:W-:Y:S01]  /*2270*/  STG.E.U8 desc[UR8][R6.64], R9 ;  /* 0x0000000906007986 */ /* 0x0013e2000c101108 */
[----:B------:R-:W-:Y:S05]  /*2280*/  BRA.U !UP0, `(.L_x_53) ;  /* 0x0000000108307547 */ /* 0x000fea000b800000 */
[----:B------:R-:W1:Y:S01]  /*2290*/  LDG.E.U8 R5, desc[UR8][R6.64+0x1] ;  /* 0x0000010806057981 */ /* 0x000e62000c1e1100 */
[----:B------:R-:W-:Y:S01]  /*22a0*/  UISETP.NE.AND UP0, UPT, UR6, 0x2, UPT ;  /* 0x000000020600788c */ /* 0x000fe2000bf05270 */
[----:B-1----:R-:W0:Y:S02]  /*22b0*/  I2F.F64.U16 R8, R5 ;  /* 0x0000000500087312 */ /* 0x002e240000101800 */
[----:B0-----:R-:W-:-:S10]  /*22c0*/  DADD R8, R8, -R2 ;  /* 0x0000000008087229 */ /* 0x001fd40000000802 */
[----:B------:R-:W0:Y:S02]  /*22d0*/  F2I.U32.F64.TRUNC R9, R8 ;  /* 0x0000000800097311 */ /* 0x000e24000030d000 */
[----:B0-----:R3:W-:Y:S01]  /*22e0*/  STG.E.U8 desc[UR8][R6.64+0x1], R9 ;  /* 0x0000010906007986 */ /* 0x0017e2000c101108 */
[----:B------:R-:W-:Y:S05]  /*22f0*/  BRA.U !UP0, `(.L_x_53) ;  /* 0x0000000108147547 */ /* 0x000fea000b800000 */
[----:B------:R-:W3:Y:S02]  /*2300*/  LDG.E.U8 R5, desc[UR8][R6.64+0x2] ;  /* 0x0000020806057981 */ /* 0x000ee4000c1e1100 */
[----:B---3--:R-:W0:Y:S02]  /*2310*/  I2F.F64.U16 R8, R5 ;  /* 0x0000000500087312 */ /* 0x008e240000101800 */
[----:B0-----:R-:W-:-:S10]  /*2320*/  DADD R8, R8, -R2 ;  /* 0x0000000008087229 */ /* 0x001fd40000000802 */
[----:B------:R-:W0:Y:S02]  /*2330*/  F2I.U32.F64.TRUNC R9, R8 ;  /* 0x0000000800097311 */ /* 0x000e24000030d000 */
[----:B0-----:R4:W-:Y:S02]  /*2340*/  STG.E.U8 desc[UR8][R6.64+0x2], R9 ;  /* 0x0000020906007986 */ /* 0x0019e4000c101108 */
.L_x_53:
[----:B------:R-:W0:Y:S01]  /*2350*/  LDCU.64 UR16, c[0x0][0x398] ;  /* 0x00007300ff1077ac */ /* 0x000e220008000a00 */
[----:B------:R-:W5:Y:S01]  /*2360*/  F2I.U32.F64.TRUNC R3, R2 ;  /* 0x0000000200037311 */ /* 0x000f62000030d000 */
[----:B01234-:R-:W-:-:S04]  /*2370*/  IADD3 R6, P0, PT, R4, UR16, RZ ;  /* 0x0000001004067c10 */ /* 0x01ffc8000ff1e0ff */
[----:B------:R-:W-:-:S05]  /*2380*/  LEA.HI.X.SX32 R7, R4, UR17, 0x1, P0 ;  /* 0x0000001104077c11 */ /* 0x000fca00080f0eff */
[----:B-----5:R0:W-:Y:S04]  /*2390*/  STG.E.U8 desc[UR8][R6.64], R3 ;  /* 0x0000000306007986 */ /* 0x0201e8000c101108 */
.L_x_43:
[----:B------:R-:W-:Y:S05]  /*23a0*/  BSYNC.RECONVERGENT B0 ;  /* 0x0000000000007941 */ /* 0x000fea0003800200 */
.L_x_42:
[----:B------:R-:W-:Y:S01]  /*23b0*/  UPLOP3.LUT UP0, UPT, UPT, UPT, UPT, 0x40, 0x4 ;  /* 0x000000000004789c */ /* 0x000fe20003f0e870 */
[----:B------:R-:W-:Y:S01]  /*23c0*/  UMOV UR4, 0x8000 ;  /* 0x0000800000047882 */ /* 0x000fe20000000000 */
[----:B------:R-:W-:Y:S09]  /*23d0*/  BRA.U UP1, `(.L_x_56) ;  /* 0xffffffe901247547 */ /* 0x000ff2000b83ffff */
[----:B------:R-:W-:Y:S05]  /*23e0*/  EXIT ;  /* 0x000000000000794d */ /* 0x000fea0003800000 */
.L_x_41:
[----:B------:R-:W0:Y:S01]  /*23f0*/  LDCU.64 UR4, c[0x0][0x398] ;  /* 0x00007300ff0477ac */ /* 0x000e220008000a00 */
[C---:B------:R-:W-:Y:S01]  /*2400*/  ISETP.GT.AND P0, PT, R0.reuse, 0x8c9f, PT ;  /* 0x00008c9f0000780c */ /* 0x040fe20003f04270 */
[----:B------:R-:W-:Y:S01]  /*2410*/  BSSY.RECONVERGENT B0, `(.L_x_57) ;  /* 0x000000e000007945 */ /* 0x000fe20003800200 */
[----:B0-2---:R-:W-:-:S04]  /*2420*/  IADD3 R4, P1, PT, R0, UR4, RZ ;  /* 0x0000000400047c10 */ /* 0x005fc8000ff3e0ff */
[----:B------:R-:W-:-:S07]  /*2430*/  LEA.HI.X.SX32 R5, R0, UR5, 0x1, P1 ;  /* 0x0000000500057c11 */ /* 0x000fce00088f0eff */
[----:B------:R-:W-:Y:S05]  /*2440*/  @P0 BRA `(.L_x_58) ;  /* 0x0000000000280947 */ /* 0x000fea0003800000 */
[----:B------:R-:W-:Y:S01]  /*2450*/  IMAD.U32 R7, RZ, RZ, UR11 ;  /* 0x0000000bff077e24 */ /* 0x000fe2000f8e00ff */
[----:B------:R-:W-:Y:S01]  /*2460*/  CS2R R10, SRZ ;  /* 0x00000000000a7805 */ /* 0x000fe2000001ff00 */
[----:B------:R-:W-:Y:S01]  /*2470*/  IMAD.U32 R2, RZ, RZ, UR10 ;  /* 0x0000000aff027e24 */ /* 0x000fe2000f8e00ff */
[----:B------:R-:W-:Y:S01]  /*2480*/  MOV R20, 0x24d0 ;  /* 0x000024d000147802 */ /* 0x000fe20000000f00 */
[----:B------:R-:W-:Y:S02]  /*2490*/  IMAD.U32 R3, RZ, RZ, UR11 ;  /* 0x0000000bff037e24 */ /* 0x000fe4000f8e00ff */
[----:B------:R-:W-:Y:S02]  /*24a0*/  IMAD.U32 R6, RZ, RZ, UR10 ;  /* 0x0000000aff067e24 */ /* 0x000fe4000f8e00ff */
[----:B------:R-:W-:-:S07]  /*24b0*/  IMAD.MOV.U32 R9, RZ, RZ, R7 ;  /* 0x000000ffff097224 */ /* 0x000fce00078e0007 */
[----:B------:R-:W-:Y:S05]  /*24c0*/  CALL.REL.NOINC `($__internal_0_$__cuda_sm20_div_rn_f64_full) ;  /* 0x0000000000447944 */ /* 0x000fea0003c00000 */
[----:B------:R-:W0:Y:S02]  /*24d0*/  F2I.U32.F64.TRUNC R3, R2 ;  /* 0x0000000200037311 */ /* 0x000e24000030d000 */
[----:B0-----:R0:W-:Y:S02]  /*24e0*/  STG.E.U8 desc[UR8][R4.64], R3 ;  /* 0x0000000304007986 */ /* 0x0011e4000c101108 */
.L_x_58:
[----:B------:R-:W-:Y:S05]  /*24f0*/  BSYNC.RECONVERGENT B0 ;  /* 0x0000000000007941 */ /* 0x000fea0003800200 */
.L_x_57:
[----:B------:R-:W-:-:S05]  /*2500*/  VIADD R0, R0, 0x8000 ;  /* 0x0000800000007836 */ /* 0x000fca0000000000 */
[----:B------:R-:W-:-:S13]  /*2510*/  ISETP.GT.AND P0, PT, R0, 0x8c9f, PT ;  /* 0x00008c9f0000780c */ /* 0x000fda0003f04270 */
[----:B------:R-:W-:Y:S05]  /*2520*/  @P0 EXIT ;  /* 0x000000000000094d */ /* 0x000fea0003800000 */
[----:B------:R-:W-:Y:S01]  /*2530*/  IMAD.U32 R7, RZ, RZ, UR11 ;  /* 0x0000000bff077e24 */ /* 0x000fe2000f8e00ff */
[----:B------:R-:W-:Y:S01]  /*2540*/  CS2R R10, SRZ ;  /* 0x00000000000a7805 */ /* 0x000fe2000001ff00 */
[----:B------:R-:W-:Y:S01]  /*2550*/  IMAD.U32 R2, RZ, RZ, UR10 ;  /* 0x0000000aff027e24 */ /* 0x000fe2000f8e00ff */
[----:B------:R-:W-:Y:S01]  /*2560*/  MOV R20, 0x25b0 ;  /* 0x000025b000147802 */ /* 0x000fe20000000f00 */
[----:B0-----:R-:W-:Y:S02]  /*2570*/  IMAD.U32 R3, RZ, RZ, UR11 ;  /* 0x0000000bff037e24 */ /* 0x001fe4000f8e00ff */
[----:B------:R-:W-:Y:S02]  /*2580*/  IMAD.U32 R6, RZ, RZ, UR10 ;  /* 0x0000000aff067e24 */ /* 0x000fe4000f8e00ff */
[----:B------:R-:W-:-:S07]  /*2590*/  IMAD.MOV.U32 R9, RZ, RZ, R7 ;  /* 0x000000ffff097224 */ /* 0x000fce00078e0007 */
[----:B------:R-:W-:Y:S05]  /*25a0*/  CALL.REL.NOINC `($__internal_0_$__cuda_sm20_div_rn_f64_full) ;  /* 0x00000000000c7944 */ /* 0x000fea0003c00000 */
[----:B------:R-:W0:Y:S02]  /*25b0*/  F2I.U32.F64.TRUNC R3, R2 ;  /* 0x0000000200037311 */ /* 0x000e24000030d000 */
[----:B0-----:R-:W-:Y:S01]  /*25c0*/  STG.E.U8 desc[UR8][R4.64+0x8000], R3 ;  /* 0x0080000304007986 */ /* 0x001fe2000c101108 */
[----:B------:R-:W-:Y:S05]  /*25d0*/  EXIT ;  /* 0x000000000000794d */ /* 0x000fea0003800000 */
        .weak           $__internal_0_$__cuda_sm20_div_rn_f64_full
        .type           $__internal_0_$__cuda_sm20_div_rn_f64_full,@function
        .size           $__internal_0_$__cuda_sm20_div_rn_f64_full,(.L_x_65 - $__internal_0_$__cuda_sm20_div_rn_f64_full)
$__internal_0_$__cuda_sm20_div_rn_f64_full:
[C---:B------:R-:W-:Y:S01]  /*25e0*/  FSETP.GEU.AND P0, PT, |R9|.reuse, 1.469367938527859385e-39, PT ;  /* 0x001000000900780b */ /* 0x040fe20003f0e200 */
[--C-:B------:R-:W-:Y:S01]  /*25f0*/  IMAD.MOV.U32 R8, RZ, RZ, R2.reuse ;  /* 0x000000ffff087224 */ /* 0x100fe200078e0002 */
[----:B------:R-:W-:Y:S01]  /*2600*/  LOP3.LUT R6, R9, 0x800fffff, RZ, 0xc0, !PT ;  /* 0x800fffff09067812 */ /* 0x000fe200078ec0ff */
[----:B------:R-:W-:Y:S01]  /*2610*/  IMAD.MOV.U32 R12, RZ, RZ, 0x1 ;  /* 0x00000001ff0c7424 */ /* 0x000fe200078e00ff */
[C---:B------:R-:W-:Y:S01]  /*2620*/  FSETP.GEU.AND P3, PT, |R11|.reuse, 1.469367938527859385e-39, PT ;  /* 0x001000000b00780b */ /* 0x040fe20003f6e200 */
[----:B------:R-:W-:Y:S01]  /*2630*/  IMAD.MOV.U32 R18, RZ, RZ, 0x1ca00000 ;  /* 0x1ca00000ff127424 */ /* 0x000fe200078e00ff */
[----:B------:R-:W-:Y:S01]  /*2640*/  LOP3.LUT R7, R6, 0x3ff00000, RZ, 0xfc, !PT ;  /* 0x3ff0000006077812 */ /* 0x000fe200078efcff */
[----:B------:R-:W-:Y:S01]  /*2650*/  IMAD.MOV.U32 R6, RZ, RZ, R2 ;  /* 0x000000ffff067224 */ /* 0x000fe200078e0002 */
[----:B------:R-:W-:Y:S01]  /*2660*/  LOP3.LUT R22, R11, 0x7ff00000, RZ, 0xc0, !PT ;  /* 0x7ff000000b167812 */ /* 0x000fe200078ec0ff */
[----:B------:R-:W-:Y:S01]  /*2670*/  BSSY.RECONVERGENT B2, `(.L_x_59) ;  /* 0x000004f000027945 */ /* 0x000fe20003800200 */
[----:B------:R-:W-:-:S03]  /*2680*/  LOP3.LUT R19, R9, 0x7ff00000, RZ, 0xc0, !PT ;  /* 0x7ff0000009137812 */ /* 0x000fc600078ec0ff */
[----:B------:R-:W-:Y:S01]  /*2690*/  @!P0 DMUL R6, R8, 8.98846567431157953865e+307 ;  /* 0x7fe0000008068828 */ /* 0x000fe20000000000 */
[----:B------:R-:W-:-:S03]  /*26a0*/  ISETP.GE.U32.AND P2, PT, R22, R19, PT ;  /* 0x000000131600720c */ /* 0x000fc60003f46070 */
[----:B------:R-:W-:Y:S02]  /*26b0*/  @!P3 LOP3.LUT R15, R9, 0x7ff00000, RZ, 0xc0, !PT ;  /* 0x7ff00000090fb812 */ /* 0x000fe400078ec0ff */
[----:B------:R-:W0:Y:S02]  /*26c0*/  MUFU.RCP64H R13, R7 ;  /* 0x00000007000d7308 */ /* 0x000e240000001800 */
[----:B------:R-:W-:Y:S02]  /*26d0*/  @!P3 ISETP.GE.U32.AND P4, PT, R22, R15, PT ;  /* 0x0000000f1600b20c */ /* 0x000fe40003f86070 */
[----:B------:R-:W-:Y:S02]  /*26e0*/  @!P0 LOP3.LUT R19, R7, 0x7ff00000, RZ, 0xc0, !PT ;  /* 0x7ff0000007138812 */ /* 0x000fe400078ec0ff */
[----:B------:R-:W-:-:S03]  /*26f0*/  @!P3 SEL R15, R18, 0x63400000, !P4 ;  /* 0x63400000120fb807 */ /* 0x000fc60006000000 */
[----:B------:R-:W-:Y:S01]  /*2700*/  VIADD R23, R19, 0xffffffff ;  /* 0xffffffff13177836 */ /* 0x000fe20000000000 */
[----:B------:R-:W-:-:S04]  /*2710*/  @!P3 LOP3.LUT R16, R15, 0x80000000, R11, 0xf8, !PT ;  /* 0x800000000f10b812 */ /* 0x000fc800078ef80b */
[----:B------:R-:W-:Y:S01]  /*2720*/  @!P3 LOP3.LUT R17, R16, 0x100000, RZ, 0xfc, !PT ;  /* 0x001000001011b812 */ /* 0x000fe200078efcff */
[----:B------:R-:W-:Y:S01]  /*2730*/  @!P3 IMAD.MOV.U32 R16, RZ, RZ, RZ ;  /* 0x000000ffff10b224 */ /* 0x000fe200078e00ff */
[----:B0-----:R-:W-:-:S08]  /*2740*/  DFMA R2, R12, -R6, 1 ;  /* 0x3ff000000c02742b */ /* 0x001fd00000000806 */
[----:B------:R-:W-:-:S08]  /*2750*/  DFMA R2, R2, R2, R2 ;  /* 0x000000020202722b */ /* 0x000fd00000000002 */
[----:B------:R-:W-:Y:S01]  /*2760*/  DFMA R12, R12, R2, R12 ;  /* 0x000000020c0c722b */ /* 0x000fe2000000000c */
[----:B------:R-:W-:Y:S01]  /*2770*/  SEL R3, R18, 0x63400000, !P2 ;  /* 0x6340000012037807 */ /* 0x000fe20005000000 */
[----:B------:R-:W-:-:S03]  /*2780*/  IMAD.MOV.U32 R2, RZ, RZ, R10 ;  /* 0x000000ffff027224 */ /* 0x000fc600078e000a */
[----:B------:R-:W-:-:S03]  /*2790*/  LOP3.LUT R3, R3, 0x800fffff, R11, 0xf8, !PT ;  /* 0x800fffff03037812 */ /* 0x000fc600078ef80b */
[----:B------:R-:W-:-:S03]  /*27a0*/  DFMA R14, R12, -R6, 1 ;  /* 0x3ff000000c0e742b */ /* 0x000fc60000000806 */
[----:B------:R-:W-:-:S05]  /*27b0*/  @!P3 DFMA R2, R2, 2, -R16 ;  /* 0x400000000202b82b */ /* 0x000fca0000000810 */
[----:B------:R-:W-:-:S05]  /*27c0*/  DFMA R14, R12, R14, R12 ;  /* 0x0000000e0c0e722b */ /* 0x000fca000000000c */
[----:B------:R-:W-:-:S03]  /*27d0*/  @!P3 LOP3.LUT R22, R3, 0x7ff00000, RZ, 0xc0, !PT ;  /* 0x7ff000000316b812 */ /* 0x000fc600078ec0ff */
[----:B------:R-:W-:Y:S02]  /*27e0*/  DMUL R12, R14, R2 ;  /* 0x000000020e0c7228 */ /* 0x000fe40000000000 */
[----:B------:R-:W-:-:S05]  /*27f0*/  VIADD R21, R22, 0xffffffff ;  /* 0xffffffff16157836 */ /* 0x000fca0000000000 */
[----:B------:R-:W-:Y:S01]  /*2800*/  ISETP.GT.U32.AND P0, PT, R21, 0x7feffffe, PT ;  /* 0x7feffffe1500780c */ /* 0x000fe20003f04070 */
[----:B------:R-:W-:-:S03]  /*2810*/  DFMA R16, R12, -R6, R2 ;  /* 0x800000060c10722b */ /* 0x000fc60000000002 */
[----:B------:R-:W-:-:S05]  /*2820*/  ISETP.GT.U32.OR P0, PT, R23, 0x7feffffe, P0 ;  /* 0x7feffffe1700780c */ /* 0x000fca0000704470 */
[----:B------:R-:W-:-:S08]  /*2830*/  DFMA R12, R14, R16, R12 ;  /* 0x000000100e0c722b */ /* 0x000fd0000000000c */
[----:B------:R-:W-:Y:S05]  /*2840*/  @P0 BRA `(.L_x_60) ;  /* 0x0000000000700947 */ /* 0x000fea0003800000 */
[----:B------:R-:W-:Y:S01]  /*2850*/  LOP3.LUT R14, R11, 0x7ff00000, RZ, 0xc0, !PT ;  /* 0x7ff000000b0e7812 */ /* 0x000fe200078ec0ff */
[----:B------:R-:W-:Y:S01]  /*2860*/  IMAD.MOV.U32 R16, RZ, RZ, RZ ;  /* 0x000000ffff107224 */ /* 0x000fe200078e00ff */
[----:B------:R-:W-:-:S04]  /*2870*/  LOP3.LUT R11, R9, 0x7ff00000, RZ, 0xc0, !PT ;  /* 0x7ff00000090b7812 */ /* 0x000fc800078ec0ff */
[CC--:B------:R-:W-:Y:S02]  /*2880*/  VIADDMNMX R10, R14.reuse, -R11.reuse, 0xb9600000, !PT ;  /* 0xb96000000e0a7446 */ /* 0x0c0fe4000780090b */
[----:B------:R-:W-:Y:S02]  /*2890*/  ISETP.GE.U32.AND P0, PT, R14, R11, PT ;  /* 0x0000000b0e00720c */ /* 0x000fe40003f06070 */
[----:B------:R-:W-:Y:S02]  /*28a0*/  VIMNMX R10, PT, PT, R10, 0x46a00000, PT ;  /* 0x46a000000a0a7848 */ /* 0x000fe40003fe0100 */
[----:B------:R-:W-:-:S05]  /*28b0*/  SEL R11, R18, 0x63400000, !P0 ;  /* 0x63400000120b7807 */ /* 0x000fca0004000000 */
[----:B------:R-:W-:-:S04]  /*28c0*/  IMAD.IADD R10, R10, 0x1, -R11 ;  /* 0x000000010a0a7824 */ /* 0x000fc800078e0a0b */
[----:B------:R-:W-:-:S06]  /*28d0*/  VIADD R17, R10, 0x7fe00000 ;  /* 0x7fe000000a117836 */ /* 0x000fcc0000000000 */
[----:B------:R-:W-:-:S10]  /*28e0*/  DMUL R14, R12, R16 ;  /* 0x000000100c0e7228 */ /* 0x000fd40000000000 */
[----:B------:R-:W-:-:S13]  /*28f0*/  FSETP.GTU.AND P0, PT, |R15|, 1.469367938527859385e-39, PT ;  /* 0x001000000f00780b */ /* 0x000fda0003f0c200 */
[----:B------:R-:W-:Y:S05]  /*2900*/  @P0 BRA `(.L_x_61) ;  /* 0x0000000000940947 */ /* 0x000fea0003800000 */
[----:B------:R-:W-:Y:S01]  /*2910*/  DFMA R2, R12, -R6, R2 ;  /* 0x800000060c02722b */ /* 0x000fe20000000002 */
[----:B------:R-:W-:-:S09]  /*2920*/  IMAD.MOV.U32 R16, RZ, RZ, RZ ;  /* 0x000000ffff107224 */ /* 0x000fd200078e00ff */
[C---:B------:R-:W-:Y:S02]  /*2930*/  FSETP.NEU.AND P0, PT, R3.reuse, RZ, PT ;  /* 0x000000ff0300720b */ /* 0x040fe40003f0d000 */
[----:B------:R-:W-:-:S04]  /*2940*/  LOP3.LUT R9, R3, 0x80000000, R9, 0x48, !PT ;  /* 0x8000000003097812 */ /* 0x000fc800078e4809 */
[----:B------:R-:W-:-:S07]  /*2950*/  LOP3.LUT R17, R9, R17, RZ, 0xfc, !PT ;  /* 0x0000001109117212 */ /* 0x000fce00078efcff */
[----:B------:R-:W-:Y:S05]  /*2960*/  @!P0 BRA `(.L_x_61) ;  /* 0x00000000007c8947 */ /* 0x000fea0003800000 */
[----:B------:R-:W-:Y:S02]  /*2970*/  IMAD.MOV R3, RZ, RZ, -R10 ;  /* 0x000000ffff037224 */ /* 0x000fe400078e0a0a */
[----:B------:R-:W-:-:S06]  /*2980*/  IMAD.MOV.U32 R2, RZ, RZ, RZ ;  /* 0x000000ffff027224 */ /* 0x000fcc00078e00ff */
[----:B------:R-:W-:Y:S02]  /*2990*/  DFMA R2, R14, -R2, R12 ;  /* 0x800000020e02722b */ /* 0x000fe4000000000c */
[----:B------:R-:W-:-:S04]  /*29a0*/  DMUL.RP R12, R12, R16 ;  /* 0x000000100c0c7228 */ /* 0x000fc80000008000 */
[----:B------:R-:W-:-:S04]  /*29b0*/  IADD3 R2, PT, PT, -R10, -0x43300000, RZ ;  /* 0xbcd000000a027810 */ /* 0x000fc80007ffe1ff */
[----:B------:R-:W-:Y:S02]  /*29c0*/  FSETP.NEU.AND P0, PT, |R3|, R2, PT ;  /* 0x000000020300720b */ /* 0x000fe40003f0d200 */
[----:B------:R-:W-:Y:S02]  /*29d0*/  LOP3.LUT R9, R13, R9, RZ, 0x3c, !PT ;  /* 0x000000090d097212 */ /* 0x000fe400078e3cff */
[----:B------:R-:W-:Y:S02]  /*29e0*/  FSEL R14, R12, R14, !P0 ;  /* 0x0000000e0c0e7208 */ /* 0x000fe40004000000 */
[----:B------:R-:W-:Y:S01]  /*29f0*/  FSEL R15, R9, R15, !P0 ;  /* 0x0000000f090f7208 */ /* 0x000fe20004000000 */
[----:B------:R-:W-:Y:S06]  /*2a00*/  BRA `(.L_x_61) ;  /* 0x0000000000547947 */ /* 0x000fec0003800000 */
.L_x_60:
[----:B------:R-:W-:-:S14]  /*2a10*/  DSETP.NAN.AND P0, PT, R10, R10, PT ;  /* 0x0000000a0a00722a */ /* 0x000fdc0003f08000 */
[----:B------:R-:W-:Y:S05]  /*2a20*/  @P0 BRA `(.L_x_62) ;  /* 0x0000000000440947 */ /* 0x000fea0003800000 */
[----:B------:R-:W-:-:S14]  /*2a30*/  DSETP.NAN.AND P0, PT, R8, R8, PT ;  /* 0x000000080800722a */ /* 0x000fdc0003f08000 */
[----:B------:R-:W-:Y:S05]  /*2a40*/  @P0 BRA `(.L_x_63) ;  /* 0x0000000000300947 */ /* 0x000fea0003800000 */
[----:B------:R-:W-:Y:S01]  /*2a50*/  ISETP.NE.AND P0, PT, R22, R19, PT ;  /* 0x000000131600720c */ /* 0x000fe20003f05270 */
[----:B------:R-:W-:Y:S02]  /*2a60*/  IMAD.MOV.U32 R14, RZ, RZ, 0x0 ;  /* 0x00000000ff0e7424 */ /* 0x000fe400078e00ff */
[----:B------:R-:W-:-:S10]  /*2a70*/  IMAD.MOV.U32 R15, RZ, RZ, -0x80000 ;  /* 0xfff80000ff0f7424 */ /* 0x000fd400078e00ff */
[----:B------:R-:W-:Y:S05]  /*2a80*/  @!P0 BRA `(.L_x_61) ;  /* 0x0000000000348947 */ /* 0x000fea0003800000 */
[----:B------:R-:W-:Y:S02]  /*2a90*/  ISETP.NE.AND P0, PT, R22, 0x7ff00000, PT ;  /* 0x7ff000001600780c */ /* 0x000fe40003f05270 */
[----:B------:R-:W-:Y:S02]  /*2aa0*/  LOP3.LUT R15, R11, 0x80000000, R9, 0x48, !PT ;  /* 0x800000000b0f7812 */ /* 0x000fe400078e4809 */
[----:B------:R-:W-:-:S13]  /*2ab0*/  ISETP.EQ.OR P0, PT, R19, RZ, !P0 ;  /* 0x000000ff1300720c */ /* 0x000fda0004702670 */
[----:B------:R-:W-:Y:S01]  /*2ac0*/  @P0 LOP3.LUT R2, R15, 0x7ff00000, RZ, 0xfc, !PT ;  /* 0x7ff000000f020812 */ /* 0x000fe200078efcff */
[----:B------:R-:W-:Y:S02]  /*2ad0*/  @!P0 IMAD.MOV.U32 R14, RZ, RZ, RZ ;  /* 0x000000ffff0e8224 */ /* 0x000fe400078e00ff */
[----:B------:R-:W-:Y:S02]  /*2ae0*/  @P0 IMAD.MOV.U32 R14, RZ, RZ, RZ ;  /* 0x000000ffff0e0224 */ /* 0x000fe400078e00ff */
[----:B------:R-:W-:Y:S01]  /*2af0*/  @P0 IMAD.MOV.U32 R15, RZ, RZ, R2 ;  /* 0x000000ffff0f0224 */ /* 0x000fe200078e0002 */
[----:B------:R-:W-:Y:S06]  /*2b00*/  BRA `(.L_x_61) ;  /* 0x0000000000147947 */ /* 0x000fec0003800000 */
.L_x_63:
[----:B------:R-:W-:Y:S01]  /*2b10*/  LOP3.LUT R15, R9, 0x80000, RZ, 0xfc, !PT ;  /* 0x00080000090f7812 */ /* 0x000fe200078efcff */
[----:B------:R-:W-:Y:S01]  /*2b20*/  IMAD.MOV.U32 R14, RZ, RZ, R8 ;  /* 0x000000ffff0e7224 */ /* 0x000fe200078e0008 */
[----:B------:R-:W-:Y:S06]  /*2b30*/  BRA `(.L_x_61) ;  /* 0x0000000000087947 */ /* 0x000fec0003800000 */
.L_x_62:
[----:B------:R-:W-:Y:S01]  /*2b40*/  LOP3.LUT R15, R11, 0x80000, RZ, 0xfc, !PT ;  /* 0x000800000b0f7812 */ /* 0x000fe200078efcff */
[----:B------:R-:W-:-:S07]  /*2b50*/  IMAD.MOV.U32 R14, RZ, RZ, R10 ;  /* 0x000000ffff0e7224 */ /* 0x000fce00078e000a */
.L_x_61:
[----:B------:R-:W-:Y:S05]  /*2b60*/  BSYNC.RECONVERGENT B2 ;  /* 0x0000000000027941 */ /* 0x000fea0003800200 */
.L_x_59:
[----:B------:R-:W-:Y:S02]  /*2b70*/  IMAD.MOV.U32 R21, RZ, RZ, 0x0 ;  /* 0x00000000ff157424 */ /* 0x000fe400078e00ff */
[----:B------:R-:W-:Y:S02]  /*2b80*/  IMAD.MOV.U32 R2, RZ, RZ, R14 ;  /* 0x000000ffff027224 */ /* 0x000fe400078e000e */
[----:B------:R-:W-:Y:S01]  /*2b90*/  IMAD.MOV.U32 R3, RZ, RZ, R15 ;  /* 0x000000ffff037224 */ /* 0x000fe200078e000f */
[----:B------:R-:W-:Y:S06]  /*2ba0*/  RET.REL.NODEC R20 `(_Z13rgb2gray_meanP6uchar3PhiS1_) ;  /* 0xffffffd414147950 */ /* 0x000fec0003c3ffff */
.L_x_64:
        /* <DEDUP_REMOVED lines=13> */
.L_x_65:


//--------------------- .nv.shared.reserved.0     --------------------------
	.section	.nv.shared.reserved.0,"aw",@nobits
	.weak		__nv_reservedSMEM_offset_0_alias
	.size		__nv_reservedSMEM_offset_0_alias, 0, 64
	.other		__nv_reservedSMEM_offset_0_alias,@"STO_CUDA_RESERVED_SHARED STV_DEFAULT"
__nv_reservedSMEM_offset_0_alias:
	.zero		0
	.zero		64


//--------------------- .nv.shared._Z24calc_covariance_matrix_1PhiPjS0_ --------------------------
	.section	.nv.shared._Z24calc_covariance_matrix_1PhiPjS0_,"aw",@nobits
	.sectionflags	@""
	.align	4
.nv.shared._Z24calc_covariance_matrix_1PhiPjS0_:
	.zero		5024


//--------------------- .nv.shared._Z22calc_covariance_matrixPhiPjS0_ --------------------------
	.section	.nv.shared._Z22calc_covariance_matrixPhiPjS0_,"aw",@nobits
	.sectionflags	@""
	.align	4
.nv.shared._Z22calc_covariance_matrixPhiPjS0_:
	.zero		8024


//--------------------- .nv.shared._Z13rgb2gray_testP6uchar3Phi --------------------------
	.section	.nv.shared._Z13rgb2gray_testP6uchar3Phi,"aw",@nobits
	.sectionflags	@""
.nv.shared._Z13rgb2gray_testP6uchar3Phi:
	.zero		4096


//--------------------- .nv.shared._Z13rgb2gray_meanP6uchar3PhiS1_ --------------------------
	.section	.nv.shared._Z13rgb2gray_meanP6uchar3PhiS1_,"aw",@nobits
	.sectionflags	@""
.nv.shared._Z13rgb2gray_meanP6uchar3PhiS1_:
	.zero		4096


//--------------------- .nv.constant0._Z4meanP6uchar3S0_i --------------------------
	.section	.nv.constant0._Z4meanP6uchar3S0_i,"a",@progbits
	.sectionflags	@""
	.align	4
.nv.constant0._Z4meanP6uchar3S0_i:
	.zero		916


//--------------------- .nv.constant0._Z24calc_covariance_matrix_1PhiPjS0_ --------------------------
	.section	.nv.constant0._Z24calc_covariance_matrix_1PhiPjS0_,"a",@progbits
	.sectionflags	@""
	.align	4
.nv.constant0._Z24calc_covariance_matrix_1PhiPjS0_:
	.zero		928


//--------------------- .nv.constant0._Z22calc_covariance_matrixPhiPjS0_ --------------------------
	.section	.nv.constant0._Z22calc_covariance_matrixPhiPjS0_,"a",@progbits
	.sectionflags	@""
	.align	4
.nv.constant0._Z22calc_covariance_matrixPhiPjS0_:
	.zero		928


//--------------------- .nv.constant0._Z13rgb2gray_testP6uchar3Phi --------------------------
	.section	.nv.constant0._Z13rgb2gray_testP6uchar3Phi,"a",@progbits
	.sectionflags	@""
	.align	4
.nv.constant0._Z13rgb2gray_testP6uchar3Phi:
	.zero		916


//--------------------- .nv.constant0._Z13rgb2gray_meanP6uchar3PhiS1_ --------------------------
	.section	.nv.constant0._Z13rgb2gray_meanP6uchar3PhiS1_,"a",@progbits
	.sectionflags	@""
	.align	4
.nv.constant0._Z13rgb2gray_meanP6uchar3PhiS1_:
	.zero		928


//--------------------- SYMBOLS --------------------------

	.type		.nv.reservedSmem.offset0,@object
	.size		.nv.reservedSmem.offset0,0x4
	.type		.nv.reservedSmem.cap,@object
	.size		.nv.reservedSmem.cap,0x4
